	.target	sm_90a

	.elftype	@"ET_EXEC"


//--------------------- .note.nv.tkinfo           --------------------------
	.section	.note.nv.tkinfo,"",@"SHT_NOTE"
	.sectionflags	@"SHF_NOTE_NV_TKINFO"
	.tkinfo
        /*0018*/ 	.word	0x00000002
        /*0030*/ 	.string	""
        /*0030*/ 	.string	"ptxas"
        /*0030*/ 	.string	"Cuda compilation tools, release 13.0, V13.0.88"
        /*0030*/ 	.string	"Build cuda_13.0.r13.0/compiler.36424714_0"
        /*0030*/ 	.string	"-arch sm_90a -m 64 "



//--------------------- .note.nv.cuinfo           --------------------------
	.section	.note.nv.cuinfo,"",@"SHT_NOTE"
	.sectionflags	@"SHF_NOTE_NV_CUINFO"
        /*0018*/ 	.short	0x0002
        /*001a*/ 	.short	0x005a
        /*001c*/ 	.short	0x0082
	.zero		2


//--------------------- .nv.info                  --------------------------
	.section	.nv.info,"",@"SHT_CUDA_INFO"
	.align	4


	//----- nvinfo : EIATTR_REGCOUNT
	.align		4
        /*0000*/ 	.byte	0x04, 0x2f
        /*0002*/ 	.short	(.L_15 - .L_14)
	.align		4
.L_14:
        /*0004*/ 	.word	index@(_ZN7cutlass13device_kernelINS_4gemm6kernel13GemmUniversalIN4cute5tupleIJiiiiEEENS1_10collective13CollectiveMmaINS1_34MainloopSm90TmaGmmaWarpSpecializedILi4ENS5_IJNS4_1CILi1EEESB_SB_EEENS1_32KernelTmaWarpSpecializedPingpongEEENS5_IJNSA_ILi64EEESF_SF_EEENS_6half_tENS5_IJlSB_lEEESH_SI_NS4_8TiledMMAINS4_8MMA_AtomIJNS4_4SM904GMMA25MMA_64x64x16_F32F16F16_SSILNSM_5MajorE0ELSO_0ELNSM_7ScaleInE1ELSP_1EEEEEENS4_6LayoutISC_NS5_IJNSA_ILi0EEEST_ST_EEEEENS5_IJNS4_10UnderscoreESW_SW_EEEEENS4_13SM90_TMA_LOADENS4_14ComposedLayoutINS4_7SwizzleILi3ELi4ELi3EEENS4_18smem_ptr_flag_bitsILi16EEENSS_INS5_IJNSA_ILi8EEESF_EEENS5_IJSF_SB_EEEEEEEvNS4_8identityESZ_S19_vS1A_EENS_8epilogue10collective6detail29Sm90TmaWarpSpecializedAdapterINS1D_15DefaultEpilogueISH_SI_SI_NS1C_6thread17LinearCombinationISH_Li1EffLNS1H_9ScaleType4KindE0ELNS_15FloatRoundStyleE2ESH_EENS1_15EpilogueDefaultEEEEEvvEEEEvNT_6ParamsE)
        /*0008*/ 	.word	0x000000a8


	//----- nvinfo : EIATTR_FRAME_SIZE
	.align		4
.L_15:
        /*000c*/ 	.byte	0x04, 0x11
        /*000e*/ 	.short	(.L_17 - .L_16)
	.align		4
.L_16:
        /*0010*/ 	.word	index@(_ZN7cutlass13device_kernelINS_4gemm6kernel13GemmUniversalIN4cute5tupleIJiiiiEEENS1_10collective13CollectiveMmaINS1_34MainloopSm90TmaGmmaWarpSpecializedILi4ENS5_IJNS4_1CILi1EEESB_SB_EEENS1_32KernelTmaWarpSpecializedPingpongEEENS5_IJNSA_ILi64EEESF_SF_EEENS_6half_tENS5_IJlSB_lEEESH_SI_NS4_8TiledMMAINS4_8MMA_AtomIJNS4_4SM904GMMA25MMA_64x64x16_F32F16F16_SSILNSM_5MajorE0ELSO_0ELNSM_7ScaleInE1ELSP_1EEEEEENS4_6LayoutISC_NS5_IJNSA_ILi0EEEST_ST_EEEEENS5_IJNS4_10UnderscoreESW_SW_EEEEENS4_13SM90_TMA_LOADENS4_14ComposedLayoutINS4_7SwizzleILi3ELi4ELi3EEENS4_18smem_ptr_flag_bitsILi16EEENSS_INS5_IJNSA_ILi8EEESF_EEENS5_IJSF_SB_EEEEEEEvNS4_8identityESZ_S19_vS1A_EENS_8epilogue10collective6detail29Sm90TmaWarpSpecializedAdapterINS1D_15DefaultEpilogueISH_SI_SI_NS1C_6thread17LinearCombinationISH_Li1EffLNS1H_9ScaleType4KindE0ELNS_15FloatRoundStyleE2ESH_EENS1_15EpilogueDefaultEEEEEvvEEEEvNT_6ParamsE)
        /*0014*/ 	.word	0x00000000


	//----- nvinfo : EIATTR_MIN_STACK_SIZE
	.align		4
.L_17:
        /*0018*/ 	.byte	0x04, 0x12
        /*001a*/ 	.short	(.L_19 - .L_18)
	.align		4
.L_18:
        /*001c*/ 	.word	index@(_ZN7cutlass13device_kernelINS_4gemm6kernel13GemmUniversalIN4cute5tupleIJiiiiEEENS1_10collective13CollectiveMmaINS1_34MainloopSm90TmaGmmaWarpSpecializedILi4ENS5_IJNS4_1CILi1EEESB_SB_EEENS1_32KernelTmaWarpSpecializedPingpongEEENS5_IJNSA_ILi64EEESF_SF_EEENS_6half_tENS5_IJlSB_lEEESH_SI_NS4_8TiledMMAINS4_8MMA_AtomIJNS4_4SM904GMMA25MMA_64x64x16_F32F16F16_SSILNSM_5MajorE0ELSO_0ELNSM_7ScaleInE1ELSP_1EEEEEENS4_6LayoutISC_NS5_IJNSA_ILi0EEEST_ST_EEEEENS5_IJNS4_10UnderscoreESW_SW_EEEEENS4_13SM90_TMA_LOADENS4_14ComposedLayoutINS4_7SwizzleILi3ELi4ELi3EEENS4_18smem_ptr_flag_bitsILi16EEENSS_INS5_IJNSA_ILi8EEESF_EEENS5_IJSF_SB_EEEEEEEvNS4_8identityESZ_S19_vS1A_EENS_8epilogue10collective6detail29Sm90TmaWarpSpecializedAdapterINS1D_15DefaultEpilogueISH_SI_SI_NS1C_6thread17LinearCombinationISH_Li1EffLNS1H_9ScaleType4KindE0ELNS_15FloatRoundStyleE2ESH_EENS1_15EpilogueDefaultEEEEEvvEEEEvNT_6ParamsE)
        /*0020*/ 	.word	0x00000000
.L_19:


//--------------------- .nv.compat                --------------------------
	.section	.nv.compat,"",@"SHT_CUDA_COMPAT_INFO"
	.align	4
        /*0000*/ 	.byte	0x02, 0x09, 0x01, 0x00, 0x02, 0x02, 0x04, 0x00, 0x02, 0x05, 0x05, 0x00, 0x03, 0x07, 0x01, 0x01
        /*0010*/ 	.byte	0x02, 0x03, 0x01, 0x00, 0x02, 0x06, 0x01, 0x00, 0x04, 0x0b, 0x08, 0x00, 0x00, 0x00, 0x00, 0x00
        /*0020*/ 	.byte	0x00, 0x00, 0x00, 0x00


//--------------------- .nv.info._ZN7cutlass13device_kernelINS_4gemm6kernel13GemmUniversalIN4cute5tupleIJiiiiEEENS1_10collective13CollectiveMmaINS1_34MainloopSm90TmaGmmaWarpSpecializedILi4ENS5_IJNS4_1CILi1EEESB_SB_EEENS1_32KernelTmaWarpSpecializedPingpongEEENS5_IJNSA_ILi64EEESF_SF_EEENS_6half_tENS5_IJlSB_lEEESH_SI_NS4_8TiledMMAINS4_8MMA_AtomIJNS4_4SM904GMMA25MMA_64x64x16_F32F16F16_SSILNSM_5MajorE0ELSO_0ELNSM_7ScaleInE1ELSP_1EEEEEENS4_6LayoutISC_NS5_IJNSA_ILi0EEEST_ST_EEEEENS5_IJNS4_10UnderscoreESW_SW_EEEEENS4_13SM90_TMA_LOADENS4_14ComposedLayoutINS4_7SwizzleILi3ELi4ELi3EEENS4_18smem_ptr_flag_bitsILi16EEENSS_INS5_IJNSA_ILi8EEESF_EEENS5_IJSF_SB_EEEEEEEvNS4_8identityESZ_S19_vS1A_EENS_8epilogue10collective6detail29Sm90TmaWarpSpecializedAdapterINS1D_15DefaultEpilogueISH_SI_SI_NS1C_6thread17LinearCombinationISH_Li1EffLNS1H_9ScaleType4KindE0ELNS_15FloatRoundStyleE2ESH_EENS1_15EpilogueDefaultEEEEEvvEEEEvNT_6ParamsE --------------------------
	.section	.nv.info._ZN7cutlass13device_kernelINS_4gemm6kernel13GemmUniversalIN4cute5tupleIJiiiiEEENS1_10collective13CollectiveMmaINS1_34MainloopSm90TmaGmmaWarpSpecializedILi4ENS5_IJNS4_1CILi1EEESB_SB_EEENS1_32KernelTmaWarpSpecializedPingpongEEENS5_IJNSA_ILi64EEESF_SF_EEENS_6half_tENS5_IJlSB_lEEESH_SI_NS4_8TiledMMAINS4_8MMA_AtomIJNS4_4SM904GMMA25MMA_64x64x16_F32F16F16_SSILNSM_5MajorE0ELSO_0ELNSM_7ScaleInE1ELSP_1EEEEEENS4_6LayoutISC_NS5_IJNSA_ILi0EEEST_ST_EEEEENS5_IJNS4_10UnderscoreESW_SW_EEEEENS4_13SM90_TMA_LOADENS4_14ComposedLayoutINS4_7SwizzleILi3ELi4ELi3EEENS4_18smem_ptr_flag_bitsILi16EEENSS_INS5_IJNSA_ILi8EEESF_EEENS5_IJSF_SB_EEEEEEEvNS4_8identityESZ_S19_vS1A_EENS_8epilogue10collective6detail29Sm90TmaWarpSpecializedAdapterINS1D_15DefaultEpilogueISH_SI_SI_NS1C_6thread17LinearCombinationISH_Li1EffLNS1H_9ScaleType4KindE0ELNS_15FloatRoundStyleE2ESH_EENS1_15EpilogueDefaultEEEEEvvEEEEvNT_6ParamsE,"",@"SHT_CUDA_INFO"
	.sectionflags	@""
	.align	4


	//----- nvinfo : EIATTR_CUDA_API_VERSION
	.align		4
        /*0000*/ 	.byte	0x04, 0x37
        /*0002*/ 	.short	(.L_21 - .L_20)
.L_20:
        /*0004*/ 	.word	0x00000082


	//----- nvinfo : EIATTR_KPARAM_INFO
	.align		4
.L_21:
        /*0008*/ 	.byte	0x04, 0x17
        /*000a*/ 	.short	(.L_23 - .L_22)
.L_22:
        /*000c*/ 	.word	0x00000000
        /*0010*/ 	.short	0x0000
        /*0012*/ 	.short	0x0070
        /*0014*/ 	.byte	0x00, 0xf0, 0x01, 0x10


	//----- nvinfo : EIATTR_SPARSE_MMA_MASK
	.align		4
.L_23:
        /*0018*/ 	.byte	0x03, 0x50
        /*001a*/ 	.short	0x0000


	//----- nvinfo : EIATTR_MAXREG_COUNT
	.align		4
        /*001c*/ 	.byte	0x03, 0x1b
        /*001e*/ 	.short	0x00a8


	//----- nvinfo : EIATTR_NUM_BARRIERS
	.align		4
        /*0020*/ 	.byte	0x02, 0x4c
        /*0022*/ 	.byte	0x01
	.zero		1


	//----- nvinfo : EIATTR_EXTERNS
	.align		4
        /*0024*/ 	.byte	0x04, 0x0f
        /*0026*/ 	.short	(.L_25 - .L_24)


	//   ....[0]....
	.align		4
.L_24:
        /*0028*/ 	.word	index@(__assertfail)


	//----- nvinfo : EIATTR_MERCURY_ISA_VERSION
	.align		4
.L_25:
        /*002c*/ 	.byte	0x03, 0x5f
        /*002e*/ 	.short	0x0101


	//----- nvinfo : EIATTR_INT_WARP_WIDE_INSTR_OFFSETS
	.align		4
        /*0030*/ 	.byte	0x04, 0x31
        /*0032*/ 	.short	(.L_27 - .L_26)


	//   ....[0]....
.L_26:
        /*0034*/ 	.word	0x00000470


	//   ....[1]....
        /*0038*/ 	.word	0x00000490


	//   ....[2]....
        /*003c*/ 	.word	0x00000510


	//   ....[3]....
        /*0040*/ 	.word	0x00000520


	//   ....[4]....
        /*0044*/ 	.word	0x00000530


	//   ....[5]....
        /*0048*/ 	.word	0x00000550


	//   ....[6]....
        /*004c*/ 	.word	0x000005b0


	//   ....[7]....
        /*0050*/ 	.word	0x000005d0


	//----- nvinfo : EIATTR_COOP_GROUP_MASK_REGIDS
	.align		4
.L_27:
        /*0054*/ 	.byte	0x04, 0x29
        /*0056*/ 	.short	(.L_29 - .L_28)


	//   ....[0]....
.L_28:
        /*0058*/ 	.word	0xffffffff


	//   ....[1]....
        /*005c*/ 	.word	0xffffffff


	//   ....[2]....
        /*0060*/ 	.word	0xffffffff


	//   ....[3]....
        /*0064*/ 	.word	0xffffffff


	//   ....[4]....
        /*0068*/ 	.word	0xffffffff


	//   ....[5]....
        /*006c*/ 	.word	0xffffffff


	//----- nvinfo : EIATTR_COOP_GROUP_INSTR_OFFSETS
	.align		4
.L_29:
        /*0070*/ 	.byte	0x04, 0x28
        /*0072*/ 	.short	(.L_31 - .L_30)


	//   ....[0]....
.L_30:
        /*0074*/ 	.word	0x00000050


	//   ....[1]....
        /*0078*/ 	.word	0x00000080


	//   ....[2]....
        /*007c*/ 	.word	0x00000180


	//   ....[3]....
        /*0080*/ 	.word	0x00000390


	//   ....[4]....
        /*0084*/ 	.word	0x000003d0


	//   ....[5]....
        /*0088*/ 	.word	0x00000410


	//----- nvinfo : EIATTR_REG_RECONFIG
	.align		4
.L_31:
        /*008c*/ 	.byte	0x01, 0x54
	.zero		2


	//----- nvinfo : EIATTR_SYSCALL_OFFSETS
	.align		4
        /*0090*/ 	.byte	0x04, 0x46
        /*0092*/ 	.short	(.L_33 - .L_32)


	//   ....[0]....
.L_32:
        /*0094*/ 	.word	0x00001720


	//----- nvinfo : EIATTR_MBARRIER_INSTR_OFFSETS
	.align		4
.L_33:
        /*0098*/ 	.byte	0x04, 0x39
        /*009a*/ 	.short	(.L_35 - .L_34)


	//   ....[0]....
.L_34:
        /*009c*/ 	.word	0x00000300
        /*00a0*/ 	.word	0x000000ff
        /*00a4*/ 	.word	0x00000000
        /*00a8*/ 	.short	0x0100
        /*00aa*/ 	.byte	0x09
	.zero		1


	//   ....[1]....
        /*00ac*/ 	.word	0x00000310
        /*00b0*/ 	.word	0x000000ff
        /*00b4*/ 	.word	0x00000020
        /*00b8*/ 	.short	0x0100
        /*00ba*/ 	.byte	0x09
	.zero		1


	//   ....[2]....
        /*00bc*/ 	.word	0x00000320
        /*00c0*/ 	.word	0x000000ff
        /*00c4*/ 	.word	0x00000008
        /*00c8*/ 	.short	0x0100
        /*00ca*/ 	.byte	0x09
	.zero		1


	//   ....[3]....
        /*00cc*/ 	.word	0x00000330
        /*00d0*/ 	.word	0x000000ff
        /*00d4*/ 	.word	0x00000028
        /*00d8*/ 	.short	0x0100
        /*00da*/ 	.byte	0x09
	.zero		1


	//   ....[4]....
        /*00dc*/ 	.word	0x00000340
        /*00e0*/ 	.word	0x000000ff
        /*00e4*/ 	.word	0x00000010
        /*00e8*/ 	.short	0x0100
        /*00ea*/ 	.byte	0x09
	.zero		1


	//   ....[5]....
        /*00ec*/ 	.word	0x00000350
        /*00f0*/ 	.word	0x000000ff
        /*00f4*/ 	.word	0x00000030
        /*00f8*/ 	.short	0x0100
        /*00fa*/ 	.byte	0x09
	.zero		1


	//   ....[6]....
        /*00fc*/ 	.word	0x00000360
        /*0100*/ 	.word	0x000000ff
        /*0104*/ 	.word	0x00000018
        /*0108*/ 	.short	0x0100
        /*010a*/ 	.byte	0x09
	.zero		1


	//   ....[7]....
        /*010c*/ 	.word	0x00000370
        /*0110*/ 	.word	0x000000ff
        /*0114*/ 	.word	0x00000038
        /*0118*/ 	.short	0x0100
        /*011a*/ 	.byte	0x09
	.zero		1


	//   ....[8]....
        /*011c*/ 	.word	0x000005f0
        /*0120*/ 	.word	0x000000ff
        /*0124*/ 	.word	0x00000070
        /*0128*/ 	.short	0x0100
        /*012a*/ 	.byte	0x09
	.zero		1


	//   ....[9]....
        /*012c*/ 	.word	0x00000600
        /*0130*/ 	.word	0x000000ff
        /*0134*/ 	.word	0x00000078
        /*0138*/ 	.short	0x0100
        /*013a*/ 	.byte	0x09
	.zero		1


	//   ....[10]....
        /*013c*/ 	.word	0x00000640
        /*0140*/ 	.word	0x000000ff
        /*0144*/ 	.word	0x00000050
        /*0148*/ 	.short	0x0100
        /*014a*/ 	.byte	0x0a
	.zero		1


	//   ....[11]....
        /*014c*/ 	.word	0x00000660
        /*0150*/ 	.word	0x000000ff
        /*0154*/ 	.word	0x00000058
        /*0158*/ 	.short	0x0100
        /*015a*/ 	.byte	0x0a
	.zero		1


	//   ....[12]....
        /*015c*/ 	.word	0x00000670
        /*0160*/ 	.word	0x000000ff
        /*0164*/ 	.word	0x00000060
        /*0168*/ 	.short	0x0100
        /*016a*/ 	.byte	0x0a
	.zero		1


	//   ....[13]....
        /*016c*/ 	.word	0x00000680
        /*0170*/ 	.word	0x000000ff
        /*0174*/ 	.word	0x00000068
        /*0178*/ 	.short	0x0100
        /*017a*/ 	.byte	0x0a
	.zero		1


	//   ....[14]....
        /*017c*/ 	.word	0x00001600
        /*0180*/ 	.word	0x0000003b
        /*0184*/ 	.word	0x00000000
        /*0188*/ 	.short	0x010a
        /*018a*/ 	.byte	0x31
	.zero		1


	//   ....[15]....
        /*018c*/ 	.word	0x000017b0
        /*0190*/ 	.word	0x00000003
        /*0194*/ 	.word	0x00000000
        /*0198*/ 	.short	0x010a
        /*019a*/ 	.byte	0x3f
	.zero		1


	//   ....[16]....
        /*019c*/ 	.word	0x000017f0
        /*01a0*/ 	.word	0x00000003
        /*01a4*/ 	.word	0x00000000
        /*01a8*/ 	.short	0x010a
        /*01aa*/ 	.byte	0x3f
	.zero		1


	//   ....[17]....
        /*01ac*/ 	.word	0x00001af0
        /*01b0*/ 	.word	0x000000ff
        /*01b4*/ 	.word	0x00000000
        /*01b8*/ 	.short	0x010a
        /*01ba*/ 	.byte	0x04
	.zero		1


	//   ....[18]....
        /*01bc*/ 	.word	0x00001b30
        /*01c0*/ 	.word	0x000000ff
        /*01c4*/ 	.word	0x00000000
        /*01c8*/ 	.short	0x010a
        /*01ca*/ 	.byte	0x04
	.zero		1


	//   ....[19]....
        /*01cc*/ 	.word	0x00001da0
        /*01d0*/ 	.word	0x000000ff
        /*01d4*/ 	.word	0x00000000
        /*01d8*/ 	.short	0x0101
        /*01da*/ 	.byte	0x04
	.zero		1


	//   ....[20]....
        /*01dc*/ 	.word	0x00001e90
        /*01e0*/ 	.word	0x0000003c
        /*01e4*/ 	.word	0x00000000
        /*01e8*/ 	.short	0x0101
        /*01ea*/ 	.byte	0x2c
	.zero		1


	//   ....[21]....
        /*01ec*/ 	.word	0x00001f50
        /*01f0*/ 	.word	0x000000ff
        /*01f4*/ 	.word	0x00000000
        /*01f8*/ 	.short	0x0101
        /*01fa*/ 	.byte	0x04
	.zero		1


	//   ....[22]....
        /*01fc*/ 	.word	0x00002000
        /*0200*/ 	.word	0x0000003b
        /*0204*/ 	.word	0x00000010
        /*0208*/ 	.short	0x010a
        /*020a*/ 	.byte	0x31
	.zero		1


	//   ....[23]....
        /*020c*/ 	.word	0x000044b0
        /*0210*/ 	.word	0x0000003e
        /*0214*/ 	.word	0x00000000
        /*0218*/ 	.short	0x0101
        /*021a*/ 	.byte	0x2c
	.zero		1


	//   ....[24]....
        /*021c*/ 	.word	0x00004e90
        /*0220*/ 	.word	0x00000007
        /*0224*/ 	.word	0x00000020
        /*0228*/ 	.short	0x010a
        /*022a*/ 	.byte	0x3f
	.zero		1


	//   ....[25]....
        /*022c*/ 	.word	0x00005200
        /*0230*/ 	.word	0x00000003
        /*0234*/ 	.word	0x00000078
        /*0238*/ 	.short	0x0101
        /*023a*/ 	.byte	0x3f
	.zero		1


	//   ....[26]....
        /*023c*/ 	.word	0x00005970
        /*0240*/ 	.word	0x00000007
        /*0244*/ 	.word	0x00000000
        /*0248*/ 	.short	0x010a
        /*024a*/ 	.byte	0x3f
	.zero		1


	//   ....[27]....
        /*024c*/ 	.word	0x000059f0
        /*0250*/ 	.word	0x00000009
        /*0254*/ 	.word	0x00000000
        /*0258*/ 	.short	0x010a
        /*025a*/ 	.byte	0x3f
	.zero		1


	//   ....[28]....
        /*025c*/ 	.word	0x00005a80
        /*0260*/ 	.word	0x00000006
        /*0264*/ 	.word	0x00000000
        /*0268*/ 	.short	0x010a
        /*026a*/ 	.byte	0x3f
	.zero		1


	//   ....[29]....
        /*026c*/ 	.word	0x00005b10
        /*0270*/ 	.word	0x00000003
        /*0274*/ 	.word	0x00000000
        /*0278*/ 	.short	0x010a
        /*027a*/ 	.byte	0x3f
	.zero		1


	//   ....[30]....
        /*027c*/ 	.word	0x00005b70
        /*0280*/ 	.word	0x0000003d
        /*0284*/ 	.word	0x00000000
        /*0288*/ 	.short	0x010a
        /*028a*/ 	.byte	0x3f
	.zero		1


	//   ....[31]....
        /*028c*/ 	.word	0x00005bc0
        /*0290*/ 	.word	0x00000003
        /*0294*/ 	.word	0x00000000
        /*0298*/ 	.short	0x010a
        /*029a*/ 	.byte	0x3f
	.zero		1


	//   ....[32]....
        /*029c*/ 	.word	0x00005c20
        /*02a0*/ 	.word	0x00000004
        /*02a4*/ 	.word	0x00000000
        /*02a8*/ 	.short	0x010a
        /*02aa*/ 	.byte	0x3f
	.zero		1


	//   ....[33]....
        /*02ac*/ 	.word	0x00005c70
        /*02b0*/ 	.word	0x0000003d
        /*02b4*/ 	.word	0x00000010
        /*02b8*/ 	.short	0x010a
        /*02ba*/ 	.byte	0x3f
	.zero		1


	//   ....[34]....
        /*02bc*/ 	.word	0x00005d40
        /*02c0*/ 	.word	0x00000007
        /*02c4*/ 	.word	0x00000020
        /*02c8*/ 	.short	0x010a
        /*02ca*/ 	.byte	0x3f
	.zero		1


	//   ....[35]....
        /*02cc*/ 	.word	0x00005e10
        /*02d0*/ 	.word	0x00000007
        /*02d4*/ 	.word	0x00000000
        /*02d8*/ 	.short	0x010a
        /*02da*/ 	.byte	0x3f
	.zero		1


	//   ....[36]....
        /*02dc*/ 	.word	0x00005e60
        /*02e0*/ 	.word	0x00000009
        /*02e4*/ 	.word	0x00000000
        /*02e8*/ 	.short	0x010a
        /*02ea*/ 	.byte	0x3f
	.zero		1


	//   ....[37]....
        /*02ec*/ 	.word	0x00005eb0
        /*02f0*/ 	.word	0x00000006
        /*02f4*/ 	.word	0x00000000
        /*02f8*/ 	.short	0x010a
        /*02fa*/ 	.byte	0x3f
	.zero		1


	//----- nvinfo : EIATTR_NUM_MBARRIERS
	.align		4
.L_35:
        /*02fc*/ 	.byte	0x03, 0x38
        /*02fe*/ 	.short	0x000e


	//----- nvinfo : EIATTR_EXIT_INSTR_OFFSETS
	.align		4
        /*0300*/ 	.byte	0x04, 0x1c
        /*0302*/ 	.short	(.L_37 - .L_36)


	//   ....[0]....
.L_36:
        /*0304*/ 	.word	0x00001240


	//   ....[1]....
        /*0308*/ 	.word	0x000012a0


	//   ....[2]....
        /*030c*/ 	.word	0x00004bc0


	//   ....[3]....
        /*0310*/ 	.word	0x00004bf0


	//   ....[4]....
        /*0314*/ 	.word	0x00005b60


	//----- nvinfo : EIATTR_MAX_THREADS
	.align		4
.L_37:
        /*0318*/ 	.byte	0x04, 0x05
        /*031a*/ 	.short	(.L_39 - .L_38)
.L_38:
        /*031c*/ 	.word	0x00000180
        /*0320*/ 	.word	0x00000001
        /*0324*/ 	.word	0x00000001


	//----- nvinfo : EIATTR_CRS_STACK_SIZE
	.align		4
.L_39:
        /*0328*/ 	.byte	0x04, 0x1e
        /*032a*/ 	.short	(.L_41 - .L_40)
.L_40:
        /*032c*/ 	.word	0x00000000


	//----- nvinfo : EIATTR_CBANK_PARAM_SIZE
	.align		4
.L_41:
        /*0330*/ 	.byte	0x03, 0x19
        /*0332*/ 	.short	0x0470


	//----- nvinfo : EIATTR_PARAM_CBANK
	.align		4
        /*0334*/ 	.byte	0x04, 0x0a
        /*0336*/ 	.short	(.L_43 - .L_42)
	.align		4
.L_42:
        /*0338*/ 	.word	index@(.nv.constant0._ZN7cutlass13device_kernelINS_4gemm6kernel13GemmUniversalIN4cute5tupleIJiiiiEEENS1_10collective13CollectiveMmaINS1_34MainloopSm90TmaGmmaWarpSpecializedILi4ENS5_IJNS4_1CILi1EEESB_SB_EEENS1_32KernelTmaWarpSpecializedPingpongEEENS5_IJNSA_ILi64EEESF_SF_EEENS_6half_tENS5_IJlSB_lEEESH_SI_NS4_8TiledMMAINS4_8MMA_AtomIJNS4_4SM904GMMA25MMA_64x64x16_F32F16F16_SSILNSM_5MajorE0ELSO_0ELNSM_7ScaleInE1ELSP_1EEEEEENS4_6LayoutISC_NS5_IJNSA_ILi0EEEST_ST_EEEEENS5_IJNS4_10UnderscoreESW_SW_EEEEENS4_13SM90_TMA_LOADENS4_14ComposedLayoutINS4_7SwizzleILi3ELi4ELi3EEENS4_18smem_ptr_flag_bitsILi16EEENSS_INS5_IJNSA_ILi8EEESF_EEENS5_IJSF_SB_EEEEEEEvNS4_8identityESZ_S19_vS1A_EENS_8epilogue10collective6detail29Sm90TmaWarpSpecializedAdapterINS1D_15DefaultEpilogueISH_SI_SI_NS1C_6thread17LinearCombinationISH_Li1EffLNS1H_9ScaleType4KindE0ELNS_15FloatRoundStyleE2ESH_EENS1_15EpilogueDefaultEEEEEvvEEEEvNT_6ParamsE)
        /*033c*/ 	.short	0x0210
        /*033e*/ 	.short	0x0470


	//----- nvinfo : EIATTR_SW_WAR
	.align		4
.L_43:
        /*0340*/ 	.byte	0x04, 0x36
        /*0342*/ 	.short	(.L_45 - .L_44)
.L_44:
        /*0344*/ 	.word	0x00000008
.L_45:


//--------------------- .nv.callgraph             --------------------------
	.section	.nv.callgraph,"",@"SHT_CUDA_CALLGRAPH"
	.align	4
	.sectionentsize	8
	.align		4
        /*0000*/ 	.word	0x00000000
	.align		4
        /*0004*/ 	.word	0xffffffff
	.align		4
        /*0008*/ 	.word	index@(_ZN7cutlass13device_kernelINS_4gemm6kernel13GemmUniversalIN4cute5tupleIJiiiiEEENS1_10collective13CollectiveMmaINS1_34MainloopSm90TmaGmmaWarpSpecializedILi4ENS5_IJNS4_1CILi1EEESB_SB_EEENS1_32KernelTmaWarpSpecializedPingpongEEENS5_IJNSA_ILi64EEESF_SF_EEENS_6half_tENS5_IJlSB_lEEESH_SI_NS4_8TiledMMAINS4_8MMA_AtomIJNS4_4SM904GMMA25MMA_64x64x16_F32F16F16_SSILNSM_5MajorE0ELSO_0ELNSM_7ScaleInE1ELSP_1EEEEEENS4_6LayoutISC_NS5_IJNSA_ILi0EEEST_ST_EEEEENS5_IJNS4_10UnderscoreESW_SW_EEEEENS4_13SM90_TMA_LOADENS4_14ComposedLayoutINS4_7SwizzleILi3ELi4ELi3EEENS4_18smem_ptr_flag_bitsILi16EEENSS_INS5_IJNSA_ILi8EEESF_EEENS5_IJSF_SB_EEEEEEEvNS4_8identityESZ_S19_vS1A_EENS_8epilogue10collective6detail29Sm90TmaWarpSpecializedAdapterINS1D_15DefaultEpilogueISH_SI_SI_NS1C_6thread17LinearCombinationISH_Li1EffLNS1H_9ScaleType4KindE0ELNS_15FloatRoundStyleE2ESH_EENS1_15EpilogueDefaultEEEEEvvEEEEvNT_6ParamsE)
	.align		4
        /*000c*/ 	.word	index@(__assertfail)
	.align		4
        /*0010*/ 	.word	0x00000000
	.align		4
        /*0014*/ 	.word	0xfffffffe
	.align		4
        /*0018*/ 	.word	0x00000000
	.align		4
        /*001c*/ 	.word	0xfffffffd
	.align		4
        /*0020*/ 	.word	0x00000000
	.align		4
        /*0024*/ 	.word	0xfffffffc


//--------------------- .nv.constant4             --------------------------
	.section	.nv.constant4,"a",@progbits
	.align	8
	.align		8
.nv.constant4:
        /*0000*/ 	.dword	__assertfail
	.align		8
        /*0008*/ 	.dword	__unnamed_1
	.align		8
        /*0010*/ 	.dword	_ZN39_INTERNAL_fd2b00b7_4_k_cu_c65c1ca0_29944cuda3std3__45__cpo5beginE
	.align		8
        /*0018*/ 	.dword	_ZN39_INTERNAL_fd2b00b7_4_k_cu_c65c1ca0_29944cuda3std3__45__cpo3endE
	.align		8
        /*0020*/ 	.dword	_ZN39_INTERNAL_fd2b00b7_4_k_cu_c65c1ca0_29944cuda3std3__45__cpo6cbeginE
	.align		8
        /*0028*/ 	.dword	_ZN39_INTERNAL_fd2b00b7_4_k_cu_c65c1ca0_29944cuda3std3__45__cpo4cendE
	.align		8
        /*0030*/ 	.dword	_ZN39_INTERNAL_fd2b00b7_4_k_cu_c65c1ca0_29944cuda3std3__441_GLOBAL__N__fd2b00b7_4_k_cu_c65c1ca0_29946ignoreE
	.align		8
        /*0038*/ 	.dword	_ZN39_INTERNAL_fd2b00b7_4_k_cu_c65c1ca0_29944cuda3std3__419piecewise_constructE
	.align		8
        /*0040*/ 	.dword	_ZN39_INTERNAL_fd2b00b7_4_k_cu_c65c1ca0_29944cuda3std3__48in_placeE
	.align		8
        /*0048*/ 	.dword	_ZN39_INTERNAL_fd2b00b7_4_k_cu_c65c1ca0_29944cuda3std6ranges3__45__cpo4swapE
	.align		8
        /*0050*/ 	.dword	_ZN39_INTERNAL_fd2b00b7_4_k_cu_c65c1ca0_29944cuda3std6ranges3__45__cpo9iter_moveE
	.align		8
        /*0058*/ 	.dword	_ZN39_INTERNAL_fd2b00b7_4_k_cu_c65c1ca0_29944cute7productE
	.align		8
        /*0060*/ 	.dword	_ZN39_INTERNAL_fd2b00b7_4_k_cu_c65c1ca0_29944cute1_E
	.align		8
        /*0068*/ 	.dword	$str$22
	.align		8
        /*0070*/ 	.dword	$str$23


//--------------------- .text._ZN7cutlass13device_kernelINS_4gemm6kernel13GemmUniversalIN4cute5tupleIJiiiiEEENS1_10collective13CollectiveMmaINS1_34MainloopSm90TmaGmmaWarpSpecializedILi4ENS5_IJNS4_1CILi1EEESB_SB_EEENS1_32KernelTmaWarpSpecializedPingpongEEENS5_IJNSA_ILi64EEESF_SF_EEENS_6half_tENS5_IJlSB_lEEESH_SI_NS4_8TiledMMAINS4_8MMA_AtomIJNS4_4SM904GMMA25MMA_64x64x16_F32F16F16_SSILNSM_5MajorE0ELSO_0ELNSM_7ScaleInE1ELSP_1EEEEEENS4_6LayoutISC_NS5_IJNSA_ILi0EEEST_ST_EEEEENS5_IJNS4_10UnderscoreESW_SW_EEEEENS4_13SM90_TMA_LOADENS4_14ComposedLayoutINS4_7SwizzleILi3ELi4ELi3EEENS4_18smem_ptr_flag_bitsILi16EEENSS_INS5_IJNSA_ILi8EEESF_EEENS5_IJSF_SB_EEEEEEEvNS4_8identityESZ_S19_vS1A_EENS_8epilogue10collective6detail29Sm90TmaWarpSpecializedAdapterINS1D_15DefaultEpilogueISH_SI_SI_NS1C_6thread17LinearCombinationISH_Li1EffLNS1H_9ScaleType4KindE0ELNS_15FloatRoundStyleE2ESH_EENS1_15EpilogueDefaultEEEEEvvEEEEvNT_6ParamsE --------------------------
	.section	.text._ZN7cutlass13device_kernelINS_4gemm6kernel13GemmUniversalIN4cute5tupleIJiiiiEEENS1_10collective13CollectiveMmaINS1_34MainloopSm90TmaGmmaWarpSpecializedILi4ENS5_IJNS4_1CILi1EEESB_SB_EEENS1_32KernelTmaWarpSpecializedPingpongEEENS5_IJNSA_ILi64EEESF_SF_EEENS_6half_tENS5_IJlSB_lEEESH_SI_NS4_8TiledMMAINS4_8MMA_AtomIJNS4_4SM904GMMA25MMA_64x64x16_F32F16F16_SSILNSM_5MajorE0ELSO_0ELNSM_7ScaleInE1ELSP_1EEEEEENS4_6LayoutISC_NS5_IJNSA_ILi0EEEST_ST_EEEEENS5_IJNS4_10UnderscoreESW_SW_EEEEENS4_13SM90_TMA_LOADENS4_14ComposedLayoutINS4_7SwizzleILi3ELi4ELi3EEENS4_18smem_ptr_flag_bitsILi16EEENSS_INS5_IJNSA_ILi8EEESF_EEENS5_IJSF_SB_EEEEEEEvNS4_8identityESZ_S19_vS1A_EENS_8epilogue10collective6detail29Sm90TmaWarpSpecializedAdapterINS1D_15DefaultEpilogueISH_SI_SI_NS1C_6thread17LinearCombinationISH_Li1EffLNS1H_9ScaleType4KindE0ELNS_15FloatRoundStyleE2ESH_EENS1_15EpilogueDefaultEEEEEvvEEEEvNT_6ParamsE,"ax",@progbits
	.align	128
.text._ZN7cutlass13device_kernelINS_4gemm6kernel13GemmUniversalIN4cute5tupleIJiiiiEEENS1_10collective13CollectiveMmaINS1_34MainloopSm90TmaGmmaWarpSpecializedILi4ENS5_IJNS4_1CILi1EEESB_SB_EEENS1_32KernelTmaWarpSpecializedPingpongEEENS5_IJNSA_ILi64EEESF_SF_EEENS_6half_tENS5_IJlSB_lEEESH_SI_NS4_8TiledMMAINS4_8MMA_AtomIJNS4_4SM904GMMA25MMA_64x64x16_F32F16F16_SSILNSM_5MajorE0ELSO_0ELNSM_7ScaleInE1ELSP_1EEEEEENS4_6LayoutISC_NS5_IJNSA_ILi0EEEST_ST_EEEEENS5_IJNS4_10UnderscoreESW_SW_EEEEENS4_13SM90_TMA_LOADENS4_14ComposedLayoutINS4_7SwizzleILi3ELi4ELi3EEENS4_18smem_ptr_flag_bitsILi16EEENSS_INS5_IJNSA_ILi8EEESF_EEENS5_IJSF_SB_EEEEEEEvNS4_8identityESZ_S19_vS1A_EENS_8epilogue10collective6detail29Sm90TmaWarpSpecializedAdapterINS1D_15DefaultEpilogueISH_SI_SI_NS1C_6thread17LinearCombinationISH_Li1EffLNS1H_9ScaleType4KindE0ELNS_15FloatRoundStyleE2ESH_EENS1_15EpilogueDefaultEEEEEvvEEEEvNT_6ParamsE:
        .type           _ZN7cutlass13device_kernelINS_4gemm6kernel13GemmUniversalIN4cute5tupleIJiiiiEEENS1_10collective13CollectiveMmaINS1_34MainloopSm90TmaGmmaWarpSpecializedILi4ENS5_IJNS4_1CILi1EEESB_SB_EEENS1_32KernelTmaWarpSpecializedPingpongEEENS5_IJNSA_ILi64EEESF_SF_EEENS_6half_tENS5_IJlSB_lEEESH_SI_NS4_8TiledMMAINS4_8MMA_AtomIJNS4_4SM904GMMA25MMA_64x64x16_F32F16F16_SSILNSM_5MajorE0ELSO_0ELNSM_7ScaleInE1ELSP_1EEEEEENS4_6LayoutISC_NS5_IJNSA_ILi0EEEST_ST_EEEEENS5_IJNS4_10UnderscoreESW_SW_EEEEENS4_13SM90_TMA_LOADENS4_14ComposedLayoutINS4_7SwizzleILi3ELi4ELi3EEENS4_18smem_ptr_flag_bitsILi16EEENSS_INS5_IJNSA_ILi8EEESF_EEENS5_IJSF_SB_EEEEEEEvNS4_8identityESZ_S19_vS1A_EENS_8epilogue10collective6detail29Sm90TmaWarpSpecializedAdapterINS1D_15DefaultEpilogueISH_SI_SI_NS1C_6thread17LinearCombinationISH_Li1EffLNS1H_9ScaleType4KindE0ELNS_15FloatRoundStyleE2ESH_EENS1_15EpilogueDefaultEEEEEvvEEEEvNT_6ParamsE,@function
        .size           _ZN7cutlass13device_kernelINS_4gemm6kernel13GemmUniversalIN4cute5tupleIJiiiiEEENS1_10collective13CollectiveMmaINS1_34MainloopSm90TmaGmmaWarpSpecializedILi4ENS5_IJNS4_1CILi1EEESB_SB_EEENS1_32KernelTmaWarpSpecializedPingpongEEENS5_IJNSA_ILi64EEESF_SF_EEENS_6half_tENS5_IJlSB_lEEESH_SI_NS4_8TiledMMAINS4_8MMA_AtomIJNS4_4SM904GMMA25MMA_64x64x16_F32F16F16_SSILNSM_5MajorE0ELSO_0ELNSM_7ScaleInE1ELSP_1EEEEEENS4_6LayoutISC_NS5_IJNSA_ILi0EEEST_ST_EEEEENS5_IJNS4_10UnderscoreESW_SW_EEEEENS4_13SM90_TMA_LOADENS4_14ComposedLayoutINS4_7SwizzleILi3ELi4ELi3EEENS4_18smem_ptr_flag_bitsILi16EEENSS_INS5_IJNSA_ILi8EEESF_EEENS5_IJSF_SB_EEEEEEEvNS4_8identityESZ_S19_vS1A_EENS_8epilogue10collective6detail29Sm90TmaWarpSpecializedAdapterINS1D_15DefaultEpilogueISH_SI_SI_NS1C_6thread17LinearCombinationISH_Li1EffLNS1H_9ScaleType4KindE0ELNS_15FloatRoundStyleE2ESH_EENS1_15EpilogueDefaultEEEEEvvEEEEvNT_6ParamsE,(.L_x_132 - _ZN7cutlass13device_kernelINS_4gemm6kernel13GemmUniversalIN4cute5tupleIJiiiiEEENS1_10collective13CollectiveMmaINS1_34MainloopSm90TmaGmmaWarpSpecializedILi4ENS5_IJNS4_1CILi1EEESB_SB_EEENS1_32KernelTmaWarpSpecializedPingpongEEENS5_IJNSA_ILi64EEESF_SF_EEENS_6half_tENS5_IJlSB_lEEESH_SI_NS4_8TiledMMAINS4_8MMA_AtomIJNS4_4SM904GMMA25MMA_64x64x16_F32F16F16_SSILNSM_5MajorE0ELSO_0ELNSM_7ScaleInE1ELSP_1EEEEEENS4_6LayoutISC_NS5_IJNSA_ILi0EEEST_ST_EEEEENS5_IJNS4_10UnderscoreESW_SW_EEEEENS4_13SM90_TMA_LOADENS4_14ComposedLayoutINS4_7SwizzleILi3ELi4ELi3EEENS4_18smem_ptr_flag_bitsILi16EEENSS_INS5_IJNSA_ILi8EEESF_EEENS5_IJSF_SB_EEEEEEEvNS4_8identityESZ_S19_vS1A_EENS_8epilogue10collective6detail29Sm90TmaWarpSpecializedAdapterINS1D_15DefaultEpilogueISH_SI_SI_NS1C_6thread17LinearCombinationISH_Li1EffLNS1H_9ScaleType4KindE0ELNS_15FloatRoundStyleE2ESH_EENS1_15EpilogueDefaultEEEEEvvEEEEvNT_6ParamsE)
        .other          _ZN7cutlass13device_kernelINS_4gemm6kernel13GemmUniversalIN4cute5tupleIJiiiiEEENS1_10collective13CollectiveMmaINS1_34MainloopSm90TmaGmmaWarpSpecializedILi4ENS5_IJNS4_1CILi1EEESB_SB_EEENS1_32KernelTmaWarpSpecializedPingpongEEENS5_IJNSA_ILi64EEESF_SF_EEENS_6half_tENS5_IJlSB_lEEESH_SI_NS4_8TiledMMAINS4_8MMA_AtomIJNS4_4SM904GMMA25MMA_64x64x16_F32F16F16_SSILNSM_5MajorE0ELSO_0ELNSM_7ScaleInE1ELSP_1EEEEEENS4_6LayoutISC_NS5_IJNSA_ILi0EEEST_ST_EEEEENS5_IJNS4_10UnderscoreESW_SW_EEEEENS4_13SM90_TMA_LOADENS4_14ComposedLayoutINS4_7SwizzleILi3ELi4ELi3EEENS4_18smem_ptr_flag_bitsILi16EEENSS_INS5_IJNSA_ILi8EEESF_EEENS5_IJSF_SB_EEEEEEEvNS4_8identityESZ_S19_vS1A_EENS_8epilogue10collective6detail29Sm90TmaWarpSpecializedAdapterINS1D_15DefaultEpilogueISH_SI_SI_NS1C_6thread17LinearCombinationISH_Li1EffLNS1H_9ScaleType4KindE0ELNS_15FloatRoundStyleE2ESH_EENS1_15EpilogueDefaultEEEEEvvEEEEvNT_6ParamsE,@"STO_CUDA_ENTRY STV_DEFAULT"
_ZN7cutlass13device_kernelINS_4gemm6kernel13GemmUniversalIN4cute5tupleIJiiiiEEENS1_10collective13CollectiveMmaINS1_34MainloopSm90TmaGmmaWarpSpecializedILi4ENS5_IJNS4_1CILi1EEESB_SB_EEENS1_32KernelTmaWarpSpecializedPingpongEEENS5_IJNSA_ILi64EEESF_SF_EEENS_6half_tENS5_IJlSB_lEEESH_SI_NS4_8TiledMMAINS4_8MMA_AtomIJNS4_4SM904GMMA25MMA_64x64x16_F32F16F16_SSILNSM_5MajorE0ELSO_0ELNSM_7ScaleInE1ELSP_1EEEEEENS4_6LayoutISC_NS5_IJNSA_ILi0EEEST_ST_EEEEENS5_IJNS4_10UnderscoreESW_SW_EEEEENS4_13SM90_TMA_LOADENS4_14ComposedLayoutINS4_7SwizzleILi3ELi4ELi3EEENS4_18smem_ptr_flag_bitsILi16EEENSS_INS5_IJNSA_ILi8EEESF_EEENS5_IJSF_SB_EEEEEEEvNS4_8identityESZ_S19_vS1A_EENS_8epilogue10collective6detail29Sm90TmaWarpSpecializedAdapterINS1D_15DefaultEpilogueISH_SI_SI_NS1C_6thread17LinearCombinationISH_Li1EffLNS1H_9ScaleType4KindE0ELNS_15FloatRoundStyleE2ESH_EENS1_15EpilogueDefaultEEEEEvvEEEEvNT_6ParamsE:
[----:B------:R-:W0:Y:S01]  /*0000*/  LDC R1, c[0x0][0x28] ;  /* 0x00000a00ff017b82 */ /* 0x000e220000000800 */
[----:B------:R-:W1:Y:S01]  /*0010*/  S2R R4, SR_TID.X ;  /* 0x0000000000047919 */ /* 0x000e620000002100 */
[----:B------:R-:W-:Y:S01]  /*0020*/  ELECT P0, URZ, PT ;  /* 0x00000000003f782f */ /* 0x000fe20003800000 */
[----:B------:R-:W-:Y:S01]  /*0030*/  BSSY B0, `(.L_x_0) ;  /* 0x0000014000007945 */ /* 0x000fe20003800000 */
[----:B-1----:R-:W-:-:S05]  /*0040*/  SHF.R.U32.HI R0, RZ, 0x5, R4 ;  /* 0x00000005ff007819 */ /* 0x002fca0000011604 */
[----:B------:R-:W1:Y:S02]  /*0050*/  SHFL.IDX PT, R2, R0, RZ, 0x1f ;  /* 0x00001fff00027589 */ /* 0x000e6400000e0000 */
[----:B-1----:R-:W-:Y:S02]  /*0060*/  R2UR UR8, R2 ;  /* 0x00000000020872ca */ /* 0x002fe400000e0000 */
[----:B------:R-:W-:-:S05]  /*0070*/  SHF.R.U32.HI R2, RZ, 0x7, R4 ;  /* 0x00000007ff027819 */ /* 0x000fca0000011604 */
[----:B------:R1:W2:Y:S06]  /*0080*/  SHFL.IDX PT, R3, R2, RZ, 0x1f ;  /* 0x00001fff02037589 */ /* 0x0002ac00000e0000 */
[----:B------:R-:W-:Y:S02]  /*0090*/  USHF.R.S32.HI UR4, URZ, 0x1f, UR8 ;  /* 0x0000001f3f047899 */ /* 0x000fe40008011408 */
[----:B------:R-:W-:Y:S02]  /*00a0*/  ISETP.NE.OR P0, PT, RZ, UR8, !P0 ;  /* 0x00000008ff007c0c */ /* 0x000fe4000c705670 */
[----:B------:R-:W-:-:S04]  /*00b0*/  ULEA.HI UR4, UR4, UR8, URZ, 0x2 ;  /* 0x0000000804047291 */ /* 0x000fc8000f8f103f */
[----:B------:R-:W-:-:S04]  /*00c0*/  ULOP3.LUT UR4, UR4, 0xfffffffc, URZ, 0xc0, !UPT ;  /* 0xfffffffc04047892 */ /* 0x000fc8000f8ec03f */
[----:B------:R-:W-:-:S03]  /*00d0*/  UIADD3 UR8, UR8, -UR4, URZ ;  /* 0x8000000408087290 */ /* 0x000fc6000fffe03f */
[----:B01----:R-:W-:Y:S09]  /*00e0*/  @P0 BRA `(.L_x_1) ;  /* 0x0000000000200947 */ /* 0x003ff20003800000 */
[----:B------:R-:W-:Y:S02]  /*00f0*/  ULDC.64 UR4, c[0x0][0x198] ;  /* 0x0000660000047ab9 */ /* 0x000fe40000000a00 */
[----:B------:R-:W-:Y:S02]  /*0100*/  UIADD3 UR6, UP0, UR4, 0xf0, URZ ;  /* 0x000000f004067890 */ /* 0x000fe4000ff1e03f */
[----:B------:R-:W-:Y:S02]  /*0110*/  UIADD3 UR4, UP1, UR4, 0x1f0, URZ ;  /* 0x000001f004047890 */ /* 0x000fe4000ff3e03f */
[----:B------:R-:W-:Y:S02]  /*0120*/  UIADD3.X UR7, URZ, UR5, URZ, UP0, !UPT ;  /* 0x000000053f077290 */ /* 0x000fe400087fe43f */
[----:B------:R-:W-:-:S07]  /*0130*/  UIADD3.X UR5, URZ, UR5, URZ, UP1, !UPT ;  /* 0x000000053f057290 */ /* 0x000fce0008ffe43f */
[----:B------:R0:W-:Y:S02]  /*0140*/  UTMACCTL.PF [UR6] ;  /* 0x00000000060079b9 */ /* 0x0001e40008040000 */
[----:B------:R0:W-:Y:S02]  /*0150*/  UTMACCTL.PF [UR4] ;  /* 0x00000000040079b9 */ /* 0x0001e40008040000 */
[----:B0-----:R-:W-:Y:S01]  /*0160*/  NOP ;  /* 0x0000000000007918 */ /* 0x001fe20000000000 */
.L_x_1:
[----:B------:R-:W-:Y:S05]  /*0170*/  BSYNC B0 ;  /* 0x0000000000007941 */ /* 0x000fea0003800000 */
.L_x_0:
[----:B------:R-:W0:Y:S01]  /*0180*/  SHFL.IDX PT, R5, R0, RZ, 0x1f ;  /* 0x00001fff00057589 */ /* 0x000e2200000e0000 */
[----:B--2---:R-:W-:Y:S01]  /*0190*/  R2UR UR15, R3 ;  /* 0x00000000030f72ca */ /* 0x004fe200000e0000 */
[----:B------:R-:W-:-:S04]  /*01a0*/  UISETP.NE.AND UP0, UPT, UR8, 0x3, UPT ;  /* 0x000000030800788c */ /* 0x000fc8000bf05270 */
[----:B------:R-:W-:-:S08]  /*01b0*/  UISETP.EQ.OR UP0, UPT, UR8, URZ, !UP0 ;  /* 0x0000003f0800728c */ /* 0x000fd0000c702670 */
[----:B------:R-:W-:Y:S02]  /*01c0*/  UIADD3 UR18, UR15, -0x1, URZ ;  /* 0xffffffff0f127890 */ /* 0x000fe4000fffe03f */
[----:B------:R-:W-:Y:S02]  /*01d0*/  UISETP.EQ.AND UP0, UPT, UR15, URZ, UP0 ;  /* 0x0000003f0f00728c */ /* 0x000fe40008702270 */
[----:B------:R-:W-:Y:S02]  /*01e0*/  UISETP.GE.U32.AND UP1, UPT, UR18, 0x2, UPT ;  /* 0x000000021200788c */ /* 0x000fe4000bf26070 */
[----:B------:R-:W-:Y:S01]  /*01f0*/  USEL UR36, URZ, 0x1, !UP0 ;  /* 0x000000013f247887 */ /* 0x000fe2000c000000 */
[----:B0-----:R-:W-:-:S03]  /*0200*/  ISETP.NE.AND P0, PT, R5, RZ, PT ;  /* 0x000000ff0500720c */ /* 0x001fc60003f05270 */
[----:B------:R-:W-:-:S10]  /*0210*/  USEL UR36, UR36, 0x2, UP1 ;  /* 0x0000000224247887 */ /* 0x000fd40008800000 */
[----:B------:R-:W-:Y:S05]  /*0220*/  @P0 BRA `(.L_x_2) ;  /* 0x0000000000580947 */ /* 0x000fea0003800000 */
[----:B------:R-:W0:Y:S01]  /*0230*/  S2UR UR9, SR_CgaCtaId ;  /* 0x00000000000979c3 */ /* 0x000e220000008800 */
[----:B------:R-:W-:Y:S01]  /*0240*/  UMOV UR4, 0x400 ;  /* 0x0000040000047882 */ /* 0x000fe20000000000 */
[----:B------:R-:W-:Y:S01]  /*0250*/  UMOV UR5, 0x1 ;  /* 0x0000000100057882 */ /* 0x000fe20000000000 */
[----:B------:R-:W-:Y:S01]  /*0260*/  UMOV UR6, 0x80 ;  /* 0x0000008000067882 */ /* 0x000fe20000000000 */
[----:B------:R-:W-:Y:S01]  /*0270*/  ELECT P0, URZ, PT ;  /* 0x00000000003f782f */ /* 0x000fe20003800000 */
[----:B------:R-:W-:-:S04]  /*0280*/  UIADD3 UR6, -UR6, 0x100000, URZ ;  /* 0x0010000006067890 */ /* 0x000fc8000fffe13f */
[----:B------:R-:W-:Y:S02]  /*0290*/  USHF.L.U32 UR7, UR6, 0xb, URZ ;  /* 0x0000000b06077899 */ /* 0x000fe4000800063f */
[----:B------:R-:W-:Y:S02]  /*02a0*/  USHF.L.U32 UR6, UR6, 0x1, URZ ;  /* 0x0000000106067899 */ /* 0x000fe4000800063f */
[----:B0-----:R-:W-:Y:S02]  /*02b0*/  ULEA UR9, UR9, UR4, 0x18 ;  /* 0x0000000409097291 */ /* 0x001fe4000f8ec03f */
[----:B------:R-:W-:-:S04]  /*02c0*/  UIADD3 UR4, -UR5, 0x100000, URZ ;  /* 0x0010000005047890 */ /* 0x000fc8000fffe13f */
[----:B------:R-:W-:Y:S02]  /*02d0*/  USHF.L.U32 UR5, UR4, 0xb, URZ ;  /* 0x0000000b04057899 */ /* 0x000fe4000800063f */
[----:B------:R-:W-:Y:S01]  /*02e0*/  USHF.L.U32 UR4, UR4, 0x1, URZ ;  /* 0x0000000104047899 */ /* 0x000fe2000800063f */
[----:B------:R-:W0:Y:S11]  /*02f0*/  FENCE.VIEW.ASYNC.S ;  /* 0x00000000000073c6 */ /* 0x000e360000000000 */
[----:B0-----:R0:W1:Y:S01]  /*0300*/  SYNCS.EXCH.64 URZ, [UR9], UR4 ;  /* 0x00000004093f75b2 */ /* 0x0010620008000100 */
[----:B------:R0:W2:Y:S01]  /*0310*/  SYNCS.EXCH.64 URZ, [UR9+0x20], UR6 ;  /* 0x00002006093f75b2 */ /* 0x0000a20008000100 */
[----:B------:R0:W3:Y:S01]  /*0320*/  SYNCS.EXCH.64 URZ, [UR9+0x8], UR4 ;  /* 0x00000804093f75b2 */ /* 0x0000e20008000100 */
[----:B------:R0:W4:Y:S01]  /*0330*/  SYNCS.EXCH.64 URZ, [UR9+0x28], UR6 ;  /* 0x00002806093f75b2 */ /* 0x0001220008000100 */
[----:B------:R0:W0:Y:S01]  /*0340*/  SYNCS.EXCH.64 URZ, [UR9+0x10], UR4 ;  /* 0x00001004093f75b2 */ /* 0x0000220008000100 */
[----:B------:R0:W0:Y:S01]  /*0350*/  SYNCS.EXCH.64 URZ, [UR9+0x30], UR6 ;  /* 0x00003006093f75b2 */ /* 0x0000220008000100 */
[----:B------:R0:W0:Y:S01]  /*0360*/  SYNCS.EXCH.64 URZ, [UR9+0x18], UR4 ;  /* 0x00001804093f75b2 */ /* 0x0000220008000100 */
[----:B------:R0:W0:Y:S01]  /*0370*/  SYNCS.EXCH.64 URZ, [UR9+0x38], UR6 ;  /* 0x00003806093f75b2 */ /* 0x0000220008000100 */
[----:B------:R-:W-:Y:S01]  /*0380*/  NOP ;  /* 0x0000000000007918 */ /* 0x000fe20000000000 */
.L_x_2:
[----:B------:R-:W5:Y:S01]  /*0390*/  SHFL.IDX PT, R5, R0, RZ, 0x1f ;  /* 0x00001fff00057589 */ /* 0x000f6200000e0000 */
[----:B------:R-:W-:Y:S01]  /*03a0*/  ELECT P0, URZ, PT ;  /* 0x00000000003f782f */ /* 0x000fe20003800000 */
[----:B------:R-:W-:Y:S01]  /*03b0*/  NOP ;  /* 0x0000000000007918 */ /* 0x000fe20000000000 */
[----:B------:R-:W-:Y:S01]  /*03c0*/  ELECT P1, URZ, PT ;  /* 0x00000000003f782f */ /* 0x000fe20003820000 */
[----:B------:R-:W1:Y:S01]  /*03d0*/  SHFL.IDX PT, R3, R0, RZ, 0x1f ;  /* 0x00001fff00037589 */ /* 0x000e6200000e0000 */
[----:B0-----:R-:W-:Y:S01]  /*03e0*/  UMOV UR4, 0x20 ;  /* 0x0000002000047882 */ /* 0x001fe20000000000 */
[----:B------:R-:W-:Y:S01]  /*03f0*/  UMOV UR12, 0x80 ;  /* 0x00000080000c7882 */ /* 0x000fe20000000000 */
[----:B------:R-:W-:Y:S01]  /*0400*/  NOP ;  /* 0x0000000000007918 */ /* 0x000fe20000000000 */
[----:B------:R0:W0:Y:S01]  /*0410*/  SHFL.IDX PT, R0, R2, RZ, 0x1f ;  /* 0x00001fff02007589 */ /* 0x00002200000e0000 */
[----:B------:R-:W-:Y:S01]  /*0420*/  ULDC.64 UR52, c[0x0][0x208] ;  /* 0x0000820000347ab9 */ /* 0x000fe20000000a00 */
[----:B-----5:R-:W-:-:S02]  /*0430*/  ISETP.NE.OR P0, PT, R5, RZ, !P0 ;  /* 0x000000ff0500720c */ /* 0x020fc40004705670 */
[----:B-1----:R-:W-:Y:S02]  /*0440*/  ISETP.NE.OR P1, PT, R3, RZ, !P1 ;  /* 0x000000ff0300720c */ /* 0x002fe40004f25670 */
[----:B------:R-:W-:-:S04]  /*0450*/  SHF.R.S32.HI R3, RZ, 0x1f, R4 ;  /* 0x0000001fff037819 */ /* 0x000fc80000011404 */
[----:B------:R-:W-:-:S05]  /*0460*/  LEA.HI R3, R3, R4, RZ, 0x7 ;  /* 0x0000000403037211 */ /* 0x000fca00078f38ff */
[----:B------:R-:W-:Y:S01]  /*0470*/  VOTEU.ALL UP0, P0 ;  /* 0x00000000003f7886 */ /* 0x000fe20000000000 */
[----:B------:R-:W-:Y:S01]  /*0480*/  LOP3.LUT R3, R3, 0xffffff80, RZ, 0xc0, !PT ;  /* 0xffffff8003037812 */ /* 0x000fe200078ec0ff */
[----:B------:R-:W-:-:S03]  /*0490*/  VOTEU.ALL UP1, P1 ;  /* 0x00000000003f7886 */ /* 0x000fc60000820000 */
[----:B------:R-:W1:Y:S01]  /*04a0*/  @!UP0 S2UR UR7, SR_CgaCtaId ;  /* 0x00000000000789c3 */ /* 0x000e620000008800 */
[----:B------:R-:W-:Y:S01]  /*04b0*/  @!UP0 UMOV UR6, 0x400 ;  /* 0x0000040000068882 */ /* 0x000fe20000000000 */
[----:B------:R-:W-:-:S04]  /*04c0*/  @!UP0 UIADD3 UR4, -UR4, 0x100000, URZ ;  /* 0x0010000004048890 */ /* 0x000fc8000fffe13f */
[----:B------:R-:W-:Y:S02]  /*04d0*/  @!UP0 USHF.L.U32 UR5, UR4, 0xb, URZ ;  /* 0x0000000b04058899 */ /* 0x000fe4000800063f */
[----:B------:R-:W-:Y:S01]  /*04e0*/  @!UP0 USHF.L.U32 UR4, UR4, 0x1, URZ ;  /* 0x0000000104048899 */ /* 0x000fe2000800063f */
[----:B------:R-:W-:Y:S01]  /*04f0*/  IMAD.IADD R3, R4, 0x1, -R3 ;  /* 0x0000000104037824 */ /* 0x000fe200078e0a03 */
[----:B------:R-:W-:Y:S01]  /*0500*/  @!UP1 UMOV UR10, 0x400 ;  /* 0x00000400000a9882 */ /* 0x000fe20000000000 */
[----:B------:R-:W-:Y:S01]  /*0510*/  VOTEU.ALL UP2, P1 ;  /* 0x00000000003f7886 */ /* 0x000fe20000840000 */
[----:B------:R-:W-:Y:S01]  /*0520*/  VOTEU.ALL UP3, P1 ;  /* 0x00000000003f7886 */ /* 0x000fe20000860000 */
[----:B------:R-:W-:Y:S01]  /*0530*/  VOTEU.ALL UP4, P1 ;  /* 0x00000000003f7886 */ /* 0x000fe20000880000 */
[----:B------:R-:W5:Y:S01]  /*0540*/  @!UP1 S2UR UR11, SR_CgaCtaId ;  /* 0x00000000000b99c3 */ /* 0x000f620000008800 */
[----:B------:R-:W-:Y:S01]  /*0550*/  VOTEU.ALL UP5, P1 ;  /* 0x00000000003f7886 */ /* 0x000fe200008a0000 */
[----:B------:R-:W-:Y:S01]  /*0560*/  ISETP.NE.AND P1, PT, RZ, UR15, PT ;  /* 0x0000000fff007c0c */ /* 0x000fe2000bf25270 */
[----:B-1----:R-:W-:-:S02]  /*0570*/  @!UP0 ULEA UR9, UR7, UR6, 0x18 ;  /* 0x0000000607098291 */ /* 0x002fc4000f8ec03f */
[----:B------:R-:W-:-:S04]  /*0580*/  @!UP1 UIADD3 UR6, -UR12, 0x100000, URZ ;  /* 0x001000000c069890 */ /* 0x000fc8000fffe13f */
[----:B------:R-:W-:Y:S02]  /*0590*/  @!UP1 USHF.L.U32 UR7, UR6, 0xb, URZ ;  /* 0x0000000b06079899 */ /* 0x000fe4000800063f */
[----:B------:R-:W-:Y:S01]  /*05a0*/  @!UP1 USHF.L.U32 UR6, UR6, 0x1, URZ ;  /* 0x0000000106069899 */ /* 0x000fe2000800063f */
[----:B------:R-:W-:Y:S01]  /*05b0*/  VOTEU.ALL UP0, P0 ;  /* 0x00000000003f7886 */ /* 0x000fe20000000000 */
[----:B-----5:R-:W-:Y:S01]  /*05c0*/  @!UP1 ULEA UR10, UR11, UR10, 0x18 ;  /* 0x0000000a0b0a9291 */ /* 0x020fe2000f8ec03f */
[----:B------:R-:W-:Y:S01]  /*05d0*/  VOTEU.ALL UP1, P0 ;  /* 0x00000000003f7886 */ /* 0x000fe20000020000 */
[----:B------:R-:W1:Y:S02]  /*05e0*/  FENCE.VIEW.ASYNC.S ;  /* 0x00000000000073c6 */ /* 0x000e640000000000 */
[----:B-1----:R-:W2:Y:S02]  /*05f0*/  @!UP0 SYNCS.EXCH.64 URZ, [UR9+0x70], UR4 ;  /* 0x00007004093f85b2 */ /* 0x002ea40008000100 */
[----:B------:R1:W2:Y:S01]  /*0600*/  @!UP1 SYNCS.EXCH.64 URZ, [UR9+0x78], UR4 ;  /* 0x00007804093f95b2 */ /* 0x0002a20008000100 */
[----:B------:R-:W-:Y:S01]  /*0610*/  NOP ;  /* 0x0000000000007918 */ /* 0x000fe20000000000 */
[----:B-1----:R-:W-:-:S02]  /*0620*/  ULDC.64 UR4, c[0x0][0x598] ;  /* 0x0001660000047ab9 */ /* 0x002fc40000000a00 */
[----:B------:R-:W-:Y:S02]  /*0630*/  ISETP.NE.U32.AND P0, PT, RZ, UR4, PT ;  /* 0x00000004ff007c0c */ /* 0x000fe4000bf05070 */
[----:B------:R1:W2:Y:S02]  /*0640*/  @!UP2 SYNCS.EXCH.64 URZ, [UR10+0x50], UR6 ;  /* 0x000050060a3fa5b2 */ /* 0x0002a40008000100 */
[----:B------:R-:W-:Y:S01]  /*0650*/  ISETP.NE.AND.EX P0, PT, RZ, UR5, PT, P0 ;  /* 0x00000005ff007c0c */ /* 0x000fe2000bf05300 */
[----:B------:R1:W2:Y:S01]  /*0660*/  @!UP3 SYNCS.EXCH.64 URZ, [UR10+0x58], UR6 ;  /* 0x000058060a3fb5b2 */ /* 0x0002a20008000100 */
[----:B------:R1:W2:Y:S01]  /*0670*/  @!UP4 SYNCS.EXCH.64 URZ, [UR10+0x60], UR6 ;  /* 0x000060060a3fc5b2 */ /* 0x0002a20008000100 */
[----:B------:R1:W2:Y:S01]  /*0680*/  @!UP5 SYNCS.EXCH.64 URZ, [UR10+0x68], UR6 ;  /* 0x000068060a3fd5b2 */ /* 0x0002a20008000100 */
[----:B------:R-:W-:Y:S01]  /*0690*/  NOP ;  /* 0x0000000000007918 */ /* 0x000fe20000000000 */
[----:B--234-:R-:W-:Y:S08]  /*06a0*/  BAR.SYNC.DEFER_BLOCKING 0x0 ;  /* 0x0000000000007b1d */ /* 0x01cff00000010000 */
[----:B01----:R-:W-:Y:S05]  /*06b0*/  @!P0 BRA `(.L_x_3) ;  /* 0x00000000001c8947 */ /* 0x003fea0003800000 */
[----:B------:R-:W0:Y:S02]  /*06c0*/  LDC.64 R6, c[0x0][0x598] ;  /* 0x00016600ff067b82 */ /* 0x000e240000000a00 */
[----:B0-----:R-:W2:Y:S02]  /*06d0*/  LDG.E.64 R6, desc[UR52][R6.64] ;  /* 0x0000003406067981 */ /* 0x001ea4000c1e1b00 */
[----:B--2---:R-:W-:-:S04]  /*06e0*/  ISETP.NE.U32.AND P0, PT, R6, RZ, PT ;  /* 0x000000ff0600720c */ /* 0x004fc80003f05070 */
[----:B------:R-:W-:-:S13]  /*06f0*/  ISETP.NE.AND.EX P0, PT, R7, RZ, PT, P0 ;  /* 0x000000ff0700720c */ /* 0x000fda0003f05300 */
[----:B------:R-:W-:Y:S05]  /*0700*/  @!P0 BRA `(.L_x_3) ;  /* 0x0000000000088947 */ /* 0x000fea0003800000 */
[----:B------:R1:W5:Y:S01]  /*0710*/  LD.E R22, desc[UR52][R6.64] ;  /* 0x0000003406167980 */ /* 0x000362000c101900 */
[----:B------:R-:W-:Y:S05]  /*0720*/  BRA `(.L_x_4) ;  /* 0x0000000000247947 */ /* 0x000fea0003800000 */
.L_x_3:
[----:B------:R-:W-:Y:S02]  /*0730*/  ULDC.64 UR4, c[0x0][0x588] ;  /* 0x0001620000047ab9 */ /* 0x000fe40000000a00 */
[----:B------:R-:W-:-:S04]  /*0740*/  ISETP.NE.U32.AND P0, PT, RZ, UR4, PT ;  /* 0x00000004ff007c0c */ /* 0x000fc8000bf05070 */
[----:B------:R-:W-:-:S13]  /*0750*/  ISETP.NE.AND.EX P0, PT, RZ, UR5, PT, P0 ;  /* 0x00000005ff007c0c */ /* 0x000fda000bf05300 */
[----:B------:R-:W-:Y:S05]  /*0760*/  @!P0 BRA `(.L_x_5) ;  /* 0x00000000000c8947 */ /* 0x000fea0003800000 */
[----:B------:R-:W0:Y:S02]  /*0770*/  LDC.64 R22, c[0x0][0x588] ;  /* 0x00016200ff167b82 */ /* 0x000e240000000a00 */
[----:B0-----:R0:W5:Y:S01]  /*0780*/  LDG.E R22, desc[UR52][R22.64] ;  /* 0x0000003416167981 */ /* 0x001162000c1e1900 */
[----:B------:R-:W-:Y:S05]  /*0790*/  BRA `(.L_x_4) ;  /* 0x0000000000087947 */ /* 0x000fea0003800000 */
.L_x_5:
[----:B------:R-:W-:Y:S02]  /*07a0*/  ULDC UR4, c[0x0][0x580] ;  /* 0x0001600000047ab9 */ /* 0x000fe40000000800 */
[----:B------:R-:W-:-:S07]  /*07b0*/  IMAD.U32 R22, RZ, RZ, UR4 ;  /* 0x00000004ff167e24 */ /* 0x000fce000f8e00ff */
.L_x_4:
[----:B------:R-:W-:Y:S02]  /*07c0*/  ULDC.64 UR4, c[0x0][0x5a0] ;  /* 0x0001680000047ab9 */ /* 0x000fe40000000a00 */
[----:B------:R-:W-:-:S04]  /*07d0*/  ISETP.NE.U32.AND P0, PT, RZ, UR4, PT ;  /* 0x00000004ff007c0c */ /* 0x000fc8000bf05070 */
[----:B------:R-:W-:-:S13]  /*07e0*/  ISETP.NE.AND.EX P0, PT, RZ, UR5, PT, P0 ;  /* 0x00000005ff007c0c */ /* 0x000fda000bf05300 */
[----:B------:R-:W-:Y:S05]  /*07f0*/  @!P0 BRA `(.L_x_6) ;  /* 0x00000000001c8947 */ /* 0x000fea0003800000 */
[----:B-1----:R-:W1:Y:S02]  /*0800*/  LDC.64 R6, c[0x0][0x5a0] ;  /* 0x00016800ff067b82 */ /* 0x002e640000000a00 */
[----:B-1----:R-:W2:Y:S02]  /*0810*/  LDG.E.64 R6, desc[UR52][R6.64] ;  /* 0x0000003406067981 */ /* 0x002ea4000c1e1b00 */
[----:B--2---:R-:W-:-:S04]  /*0820*/  ISETP.NE.U32.AND P0, PT, R6, RZ, PT ;  /* 0x000000ff0600720c */ /* 0x004fc80003f05070 */
[----:B------:R-:W-:-:S13]  /*0830*/  ISETP.NE.AND.EX P0, PT, R7, RZ, PT, P0 ;  /* 0x000000ff0700720c */ /* 0x000fda0003f05300 */
[----:B------:R-:W-:Y:S05]  /*0840*/  @!P0 BRA `(.L_x_6) ;  /* 0x0000000000088947 */ /* 0x000fea0003800000 */
[----:B0-----:R2:W5:Y:S01]  /*0850*/  LD.E R23, desc[UR52][R6.64] ;  /* 0x0000003406177980 */ /* 0x001562000c101900 */
[----:B------:R-:W-:Y:S05]  /*0860*/  BRA `(.L_x_7) ;  /* 0x0000000000247947 */ /* 0x000fea0003800000 */
.L_x_6:
[----:B------:R-:W-:Y:S02]  /*0870*/  ULDC.64 UR4, c[0x0][0x590] ;  /* 0x0001640000047ab9 */ /* 0x000fe40000000a00 */
[----:B------:R-:W-:-:S04]  /*0880*/  ISETP.NE.U32.AND P0, PT, RZ, UR4, PT ;  /* 0x00000004ff007c0c */ /* 0x000fc8000bf05070 */
[----:B------:R-:W-:-:S13]  /*0890*/  ISETP.NE.AND.EX P0, PT, RZ, UR5, PT, P0 ;  /* 0x00000005ff007c0c */ /* 0x000fda000bf05300 */
[----:B------:R-:W-:Y:S05]  /*08a0*/  @!P0 BRA `(.L_x_8) ;  /* 0x00000000000c8947 */ /* 0x000fea0003800000 */
[----:B-1----:R-:W0:Y:S02]  /*08b0*/  LDC.64 R6, c[0x0][0x590] ;  /* 0x00016400ff067b82 */ /* 0x002e240000000a00 */
[----:B0-----:R0:W5:Y:S01]  /*08c0*/  LDG.E R23, desc[UR52][R6.64] ;  /* 0x0000003406177981 */ /* 0x001162000c1e1900 */
[----:B------:R-:W-:Y:S05]  /*08d0*/  BRA `(.L_x_7) ;  /* 0x0000000000087947 */ /* 0x000fea0003800000 */
.L_x_8:
[----:B------:R-:W-:Y:S02]  /*08e0*/  ULDC UR4, c[0x0][0x584] ;  /* 0x0001610000047ab9 */ /* 0x000fe40000000800 */
[----:B0-----:R-:W-:-:S07]  /*08f0*/  IMAD.U32 R23, RZ, RZ, UR4 ;  /* 0x00000004ff177e24 */ /* 0x001fce000f8e00ff */
.L_x_7:
[----:B------:R-:W3:Y:S01]  /*0900*/  S2UR UR10, SR_CTAID.Y ;  /* 0x00000000000a79c3 */ /* 0x000ee20000002600 */
[----:B------:R-:W-:Y:S01]  /*0910*/  ULDC UR5, c[0x0][0x65c] ;  /* 0x0001970000057ab9 */ /* 0x000fe20000000800 */
[----:B------:R-:W-:Y:S01]  /*0920*/  UISETP.NE.AND UP0, UPT, UR15, 0x2, UPT ;  /* 0x000000020f00788c */ /* 0x000fe2000bf05270 */
[----:B------:R-:W-:Y:S01]  /*0930*/  PRMT R5, RZ, 0x7610, R5 ;  /* 0x00007610ff057816 */ /* 0x000fe20000000005 */
[----:B------:R-:W-:Y:S01]  /*0940*/  UISETP.NE.AND UP2, UPT, UR5, 0x1, UPT ;  /* 0x000000010500788c */ /* 0x000fe2000bf45270 */
[----:B------:R-:W-:Y:S02]  /*0950*/  IMAD.MOV.U32 R18, RZ, RZ, -0x1 ;  /* 0xffffffffff127424 */ /* 0x000fe400078e00ff */
[----:B------:R-:W-:Y:S01]  /*0960*/  IMAD.MOV.U32 R19, RZ, RZ, -0x1 ;  /* 0xffffffffff137424 */ /* 0x000fe200078e00ff */
[----:B------:R-:W4:Y:S01]  /*0970*/  S2UR UR4, SR_CTAID.X ;  /* 0x00000000000479c3 */ /* 0x000f220000002500 */
[----:B------:R-:W-:-:S06]  /*0980*/  UP2UR UR38, UPR, URZ, 0x4 ;  /* 0x000000043f267883 */ /* 0x000fcc0008000000 */
[----:B------:R-:W-:Y:S01]  /*0990*/  @UP2 ULDC UR12, c[0x0][0x10] ;  /* 0x00000400000c2ab9 */ /* 0x000fe20000000800 */
[----:B------:R-:W-:Y:S01]  /*09a0*/  @UP2 UMOV UR7, URZ ;  /* 0x0000003f00072c82 */ /* 0x000fe20008000000 */
[----:B------:R-:W-:Y:S01]  /*09b0*/  @UP2 UMOV UR5, URZ ;  /* 0x0000003f00052c82 */ /* 0x000fe20008000000 */
[----:B012---:R-:W0:Y:S01]  /*09c0*/  LDC.64 R6, c[0x0][0x650] ;  /* 0x00019400ff067b82 */ /* 0x007e220000000a00 */
[----:B---3--:R-:W-:Y:S02]  /*09d0*/  @UP2 UMOV UR9, UR10 ;  /* 0x0000000a00092c82 */ /* 0x008fe40008000000 */
[----:B------:R-:W-:Y:S01]  /*09e0*/  @UP2 UMOV UR6, UR9 ;  /* 0x0000000900062c82 */ /* 0x000fe20008000000 */
[----:B------:R-:W-:Y:S01]  /*09f0*/  @!UP2 UMOV UR9, UR10 ;  /* 0x0000000a0009ac82 */ /* 0x000fe20008000000 */
[----:B----4-:R-:W-:-:S03]  /*0a00*/  @UP2 UIMAD.WIDE.U32 UR12, UR4, UR12, UR6 ;  /* 0x0000000c040c22a5 */ /* 0x010fc6000f8e0006 */
[----:B------:R-:W-:Y:S01]  /*0a10*/  @!UP2 ULDC UR6, c[0x0][0xc] ;  /* 0x000003000006aab9 */ /* 0x000fe20000000800 */
[----:B------:R-:W-:Y:S01]  /*0a20*/  @UP2 UIADD3 UR14, UR13, UR5, URZ ;  /* 0x000000050d0e2290 */ /* 0x000fe2000fffe03f */
[----:B------:R-:W-:Y:S02]  /*0a30*/  ULDC UR10, c[0x0][0xc] ;  /* 0x00000300000a7ab9 */ /* 0x000fe40000000800 */
[----:B------:R-:W-:Y:S01]  /*0a40*/  UMOV UR5, URZ ;  /* 0x0000003f00057c82 */ /* 0x000fe20008000000 */
[----:B------:R-:W-:Y:S01]  /*0a50*/  ULDC UR11, c[0x0][0x10] ;  /* 0x00000400000b7ab9 */ /* 0x000fe20000000800 */
[----:B------:R-:W-:Y:S02]  /*0a60*/  @!UP2 UIMAD.WIDE.U32 UR6, UR6, UR9, UR4 ;  /* 0x000000090606a2a5 */ /* 0x000fe4000f8e0004 */
[----:B------:R-:W-:Y:S01]  /*0a70*/  UIMAD.WIDE.U32 UR10, UR10, UR11, URZ ;  /* 0x0000000b0a0a72a5 */ /* 0x000fe2000f8e003f */
[----:B------:R-:W-:-:S03]  /*0a80*/  ULDC UR13, c[0x0][0x14] ;  /* 0x00000500000d7ab9 */ /* 0x000fc60000000800 */
[----:B------:R-:W-:Y:S02]  /*0a90*/  UIMAD.WIDE.U32 UR50, UR10, UR13, URZ ;  /* 0x0000000d0a3272a5 */ /* 0x000fe4000f8e003f */
[----:B------:R-:W-:Y:S01]  /*0aa0*/  UIMAD UR37, UR11, UR13, URZ ;  /* 0x0000000d0b2572a4 */ /* 0x000fe2000f8e023f */
[----:B------:R-:W-:Y:S01]  /*0ab0*/  @!UP2 UMOV UR12, UR6 ;  /* 0x00000006000cac82 */ /* 0x000fe20008000000 */
[----:B------:R-:W-:Y:S02]  /*0ac0*/  @!UP2 UMOV UR14, UR7 ;  /* 0x00000007000eac82 */ /* 0x000fe40008000000 */
[----:B------:R-:W-:Y:S02]  /*0ad0*/  UIADD3 UR37, UR51, UR37, URZ ;  /* 0x0000002533257290 */ /* 0x000fe4000fffe03f */
[----:B------:R-:W-:-:S04]  /*0ae0*/  UIADD3 UR6, UP1, UR12, UR50, URZ ;  /* 0x000000320c067290 */ /* 0x000fc8000ff3e03f */
[----:B------:R-:W-:Y:S02]  /*0af0*/  UIADD3.X UR7, UR14, UR37, URZ, UP1, !UPT ;  /* 0x000000250e077290 */ /* 0x000fe40008ffe43f */
[----:B------:R-:W-:Y:S02]  /*0b00*/  USEL UR6, UR6, UR12, !UP0 ;  /* 0x0000000c06067287 */ /* 0x000fe4000c000000 */
[----:B------:R-:W-:-:S04]  /*0b10*/  USEL UR7, UR7, UR14, !UP0 ;  /* 0x0000000e07077287 */ /* 0x000fc8000c000000 */
[----:B0-----:R-:W-:Y:S01]  /*0b20*/  ISETP.LE.U32.AND P0, PT, R6, UR6, PT ;  /* 0x0000000606007c0c */ /* 0x001fe2000bf03070 */
[----:B------:R-:W-:Y:S02]  /*0b30*/  IMAD.U32 R16, RZ, RZ, UR6 ;  /* 0x00000006ff107e24 */ /* 0x000fe4000f8e00ff */
[----:B------:R-:W-:Y:S02]  /*0b40*/  IMAD.U32 R2, RZ, RZ, UR7 ;  /* 0x00000007ff027e24 */ /* 0x000fe4000f8e00ff */
[----:B------:R-:W-:-:S03]  /*0b50*/  IMAD.U32 R17, RZ, RZ, UR7 ;  /* 0x00000007ff117e24 */ /* 0x000fc6000f8e00ff */
[----:B------:R-:W-:Y:S01]  /*0b60*/  ISETP.GE.U32.AND.EX P0, PT, R2, R7, PT, P0 ;  /* 0x000000070200720c */ /* 0x000fe20003f06100 */
[----:B------:R-:W-:-:S12]  /*0b70*/  IMAD.MOV.U32 R2, RZ, RZ, -0x1 ;  /* 0xffffffffff027424 */ /* 0x000fd800078e00ff */
[----:B------:R-:W-:Y:S05]  /*0b80*/  @P0 BRA `(.L_x_9) ;  /* 0x00000004008c0947 */ /* 0x000fea0003800000 */
[----:B------:R-:W-:Y:S01]  /*0b90*/  I2FP.F32.U32 R2, UR4 ;  /* 0x0000000400027c45 */ /* 0x000fe20008201000 */
[----:B------:R-:W-:Y:S01]  /*0ba0*/  ULDC.64 UR16, c[0x0][0x628] ;  /* 0x00018a0000107ab9 */ /* 0x000fe20000000a00 */
[----:B------:R-:W-:Y:S01]  /*0bb0*/  ULDC UR6, c[0x0][0x150] ;  /* 0x0000540000067ab9 */ /* 0x000fe20000000800 */
[----:B------:R-:W-:Y:S01]  /*0bc0*/  ISETP.NE.U32.AND P0, PT, RZ, UR16, PT ;  /* 0x00000010ff007c0c */ /* 0x000fe2000bf05070 */
[----:B------:R-:W-:Y:S01]  /*0bd0*/  ULDC UR15, c[0x0][0x630] ;  /* 0x00018c00000f7ab9 */ /* 0x000fe20000000800 */
[----:B------:R-:W-:Y:S01]  /*0be0*/  FMUL R2, R2, UR6 ;  /* 0x0000000602027c20 */ /* 0x000fe20008400000 */
[----:B------:R-:W-:Y:S01]  /*0bf0*/  R2UR UR19, R16 ;  /* 0x00000000101372ca */ /* 0x000fe200000e0000 */
[----:B------:R-:W-:Y:S01]  /*0c00*/  ULDC UR21, c[0x0][0x154] ;  /* 0x0000550000157ab9 */ /* 0x000fe20000000800 */
[----:B------:R-:W-:Y:S01]  /*0c10*/  ISETP.NE.AND.EX P0, PT, RZ, UR17, PT, P0 ;  /* 0x00000011ff007c0c */ /* 0x000fe2000bf05300 */
[----:B------:R0:W1:Y:S01]  /*0c20*/  F2I.U32.TRUNC.NTZ R5, R2 ;  /* 0x0000000200057305 */ /* 0x000062000020f000 */
[----:B------:R-:W-:-:S02]  /*0c30*/  R2UR UR20, R17 ;  /* 0x00000000111472ca */ /* 0x000fc400000e0000 */
[----:B------:R-:W-:Y:S02]  /*0c40*/  R2UR UR6, R16 ;  /* 0x00000000100672ca */ /* 0x000fe400000e0000 */
[----:B------:R-:W-:-:S07]  /*0c50*/  R2UR UR7, R17 ;  /* 0x00000000110772ca */ /* 0x000fce00000e0000 */
[----:B0-----:R-:W-:Y:S08]  /*0c60*/  @!P0 BRA `(.L_x_10) ;  /* 0x0000000000308947 */ /* 0x001ff00003800000 */
[----:B------:R-:W-:Y:S01]  /*0c70*/  R2UR UR6, R16 ;  /* 0x00000000100672ca */ /* 0x000fe200000e0000 */
[----:B------:R-:W-:Y:S01]  /*0c80*/  ULDC UR12, c[0x0][0x634] ;  /* 0x00018d00000c7ab9 */ /* 0x000fe20000000800 */
[----:B------:R-:W-:-:S11]  /*0c90*/  R2UR UR14, R17 ;  /* 0x00000000110e72ca */ /* 0x000fd600000e0000 */
[----:B------:R-:W-:-:S04]  /*0ca0*/  UIADD3 UR12, UP1, UR6, UR12, URZ ;  /* 0x0000000c060c7290 */ /* 0x000fc8000ff3e03f */
[----:B------:R-:W-:-:S04]  /*0cb0*/  UIADD3.X UR14, URZ, UR14, URZ, UP1, !UPT ;  /* 0x0000000e3f0e7290 */ /* 0x000fc80008ffe43f */
[----:B------:R-:W-:-:S04]  /*0cc0*/  UIMAD.WIDE.U32 UR6, UR14, UR16, URZ ;  /* 0x000000100e0672a5 */ /* 0x000fc8000f8e003f */
[----:B------:R-:W-:Y:S02]  /*0cd0*/  UIMAD.WIDE.U32 UR10, UP1, UR12, UR17, UR6 ;  /* 0x000000110c0a72a5 */ /* 0x000fe4000f820006 */
[----:B------:R-:W-:Y:S02]  /*0ce0*/  UIMAD.WIDE.U32 UR6, UR12, UR16, URZ ;  /* 0x000000100c0672a5 */ /* 0x000fe4000f8e003f */
[----:B------:R-:W-:Y:S02]  /*0cf0*/  UIADD3.X UR13, URZ, URZ, URZ, UP1, !UPT ;  /* 0x0000003f3f0d7290 */ /* 0x000fe40008ffe43f */
[----:B------:R-:W-:Y:S01]  /*0d00*/  UIADD3 URZ, UP1, UR7, UR10, URZ ;  /* 0x0000000a073f7290 */ /* 0x000fe2000ff3e03f */
[----:B------:R-:W-:-:S03]  /*0d10*/  UMOV UR12, UR11 ;  /* 0x0000000b000c7c82 */ /* 0x000fc60008000000 */
[----:B------:R-:W-:-:S12]  /*0d20*/  UIMAD.WIDE.U32.X UR6, UR14, UR17, UR12, UP1 ;  /* 0x000000110e0672a5 */ /* 0x000fd800088e040c */
.L_x_10:
[----:B------:R-:W-:Y:S01]  /*0d30*/  USHF.R.U64 UR5, UR6, UR15, UR7 ;  /* 0x0000000f06057299 */ /* 0x000fe20008001207 */
[----:B------:R-:W-:Y:S01]  /*0d40*/  I2FP.F32.U32 R2, UR9 ;  /* 0x0000000900027c45 */ /* 0x000fe20008201000 */
[----:B------:R-:W-:Y:S01]  /*0d50*/  USHF.R.U32.HI UR6, URZ, UR15, UR7 ;  /* 0x0000000f3f067299 */ /* 0x000fe20008011607 */
[----:B-1----:R-:W-:Y:S01]  /*0d60*/  R2UR UR14, R5 ;  /* 0x00000000050e72ca */ /* 0x002fe200000e0000 */
[----:B------:R-:W-:Y:S02]  /*0d70*/  UIADD3 UR17, UP1, URZ, -UR5, URZ ;  /* 0x800000053f117290 */ /* 0x000fe4000ff3e03f */
[----:B------:R-:W-:Y:S01]  /*0d80*/  FMUL R2, R2, UR21 ;  /* 0x0000001502027c20 */ /* 0x000fe20008400000 */
[----:B------:R-:W-:Y:S01]  /*0d90*/  ULDC.64 UR10, c[0x0][0x620] ;  /* 0x00018800000a7ab9 */ /* 0x000fe20000000a00 */
[----:B------:R-:W-:Y:S01]  /*0da0*/  UIADD3.X UR6, URZ, ~UR6, URZ, UP1, !UPT ;  /* 0x800000063f067290 */ /* 0x000fe20008ffe43f */
[----:B------:R-:W-:Y:S01]  /*0db0*/  UMOV UR12, UR19 ;  /* 0x00000013000c7c82 */ /* 0x000fe20008000000 */
[----:B------:R-:W-:-:S02]  /*0dc0*/  UMOV UR13, UR20 ;  /* 0x00000014000d7c82 */ /* 0x000fc40008000000 */
[----:B------:R-:W-:Y:S01]  /*0dd0*/  UIMAD UR6, UR6, UR10, URZ ;  /* 0x0000000a060672a4 */ /* 0x000fe2000f8e023f */
[----:B------:R-:W0:Y:S01]  /*0de0*/  F2I.U32.TRUNC.NTZ R2, R2 ;  /* 0x0000000200027305 */ /* 0x000e22000020f000 */
[----:B------:R-:W-:Y:S02]  /*0df0*/  UIMAD.WIDE.U32 UR12, UR17, UR10, UR12 ;  /* 0x0000000a110c72a5 */ /* 0x000fe4000f8e000c */
[----:B------:R-:W-:Y:S01]  /*0e00*/  UIMAD UR17, UR17, UR11, UR6 ;  /* 0x0000000b111172a4 */ /* 0x000fe2000f8e0206 */
[----:B------:R-:W-:Y:S01]  /*0e10*/  ULDC UR24, c[0x0][0x658] ;  /* 0x0001960000187ab9 */ /* 0x000fe20000000800 */
[----:B------:R-:W-:Y:S02]  /*0e20*/  UMOV UR22, 0xffffffff ;  /* 0xffffffff00167882 */ /* 0x000fe40000000000 */
[----:B------:R-:W-:Y:S01]  /*0e30*/  UIADD3 UR17, UR13, UR17, URZ ;  /* 0x000000110d117290 */ /* 0x000fe2000fffe03f */
[----:B------:R-:W-:Y:S01]  /*0e40*/  ULDC UR19, c[0x0][0x618] ;  /* 0x0001860000137ab9 */ /* 0x000fe20000000800 */
[----:B------:R-:W-:Y:S01]  /*0e50*/  ULDC.64 UR6, c[0x0][0x640] ;  /* 0x0001900000067ab9 */ /* 0x000fe20000000a00 */
[----:B------:R-:W-:Y:S01]  /*0e60*/  USHF.L.U32 UR13, UR22, UR24, URZ ;  /* 0x00000018160d7299 */ /* 0x000fe2000800063f */
[----:B------:R-:W-:Y:S01]  /*0e70*/  ISETP.NE.U32.AND P0, PT, RZ, UR6, PT ;  /* 0x00000006ff007c0c */ /* 0x000fe2000bf05070 */
[----:B------:R-:W-:-:S02]  /*0e80*/  USHF.R.U64 UR22, UR12, UR19, UR17 ;  /* 0x000000130c167299 */ /* 0x000fc40008001211 */
[----:B------:R-:W-:Y:S01]  /*0e90*/  USHF.R.U32.HI UR12, URZ, UR19, UR17 ;  /* 0x000000133f0c7299 */ /* 0x000fe20008011611 */
[----:B0-----:R-:W-:Y:S01]  /*0ea0*/  R2UR UR16, R2 ;  /* 0x00000000021072ca */ /* 0x001fe200000e0000 */
[----:B------:R-:W-:Y:S01]  /*0eb0*/  ULDC UR21, c[0x0][0x608] ;  /* 0x0001820000157ab9 */ /* 0x000fe20000000800 */
[----:B------:R-:W-:Y:S01]  /*0ec0*/  ISETP.NE.AND.EX P0, PT, RZ, UR7, PT, P0 ;  /* 0x00000007ff007c0c */ /* 0x000fe2000bf05300 */
[----:B------:R-:W-:Y:S02]  /*0ed0*/  USHF.R.U64 UR26, UR22, UR21, UR12 ;  /* 0x00000015161a7299 */ /* 0x000fe4000800120c */
[----:B------:R-:W-:Y:S01]  /*0ee0*/  USHF.R.U32.HI UR12, URZ, UR21, UR12 ;  /* 0x000000153f0c7299 */ /* 0x000fe2000801160c */
[----:B------:R-:W-:Y:S01]  /*0ef0*/  UMOV UR20, 0x1 ;  /* 0x0000000100147882 */ /* 0x000fe20000000000 */
[----:B------:R-:W-:Y:S02]  /*0f00*/  UIADD3 UR14, -UR14, URZ, URZ ;  /* 0x0000003f0e0e7290 */ /* 0x000fe4000fffe13f */
[----:B------:R-:W-:-:S02]  /*0f10*/  USHF.R.U64 UR27, UR26, UR24, UR12 ;  /* 0x000000181a1b7299 */ /* 0x000fc4000800120c */
[----:B------:R-:W-:Y:S01]  /*0f20*/  USHF.L.U32 UR19, UR20, UR24, URZ ;  /* 0x0000001814137299 */ /* 0x000fe2000800063f */
[----:B------:R-:W-:Y:S01]  /*0f30*/  ULDC UR15, c[0x0][0x144] ;  /* 0x00005100000f7ab9 */ /* 0x000fe20000000800 */
[----:B------:R-:W-:Y:S01]  /*0f40*/  ULDC UR10, c[0x0][0x600] ;  /* 0x00018000000a7ab9 */ /* 0x000fe20000000800 */
[----:B------:R-:W-:Y:S02]  /*0f50*/  ULOP3.LUT UR20, URZ, UR13, URZ, 0x33, !UPT ;  /* 0x0000000d3f147292 */ /* 0x000fe4000f8e333f */
[----:B------:R-:W-:Y:S02]  /*0f60*/  USHF.R.U32.HI UR13, URZ, UR24, UR12 ;  /* 0x000000183f0d7299 */ /* 0x000fe4000801160c */
[----:B------:R-:W-:Y:S02]  /*0f70*/  UIADD3 UR11, UR10, -0x1, URZ ;  /* 0xffffffff0a0b7890 */ /* 0x000fe4000fffe03f */
[----:B------:R-:W-:Y:S02]  /*0f80*/  UIADD3 UR23, -UR16, URZ, URZ ;  /* 0x0000003f10177290 */ /* 0x000fe4000fffe13f */
[----:B------:R-:W-:Y:S01]  /*0f90*/  UIMAD UR4, UR15, UR14, UR4 ;  /* 0x0000000e0f0472a4 */ /* 0x000fe2000f8e0204 */
[----:B------:R-:W-:Y:S01]  /*0fa0*/  ULDC UR28, c[0x0][0x148] ;  /* 0x00005200001c7ab9 */ /* 0x000fe20000000800 */
[----:B------:R-:W-:Y:S01]  /*0fb0*/  ULDC UR24, c[0x0][0x648] ;  /* 0x0001920000187ab9 */ /* 0x000fe20000000800 */
[----:B------:R-:W-:Y:S01]  /*0fc0*/  ULDC UR25, c[0x0][0x638] ;  /* 0x00018e0000197ab9 */ /* 0x000fe20000000800 */
[----:B------:R-:W-:Y:S01]  /*0fd0*/  UMOV UR12, UR27 ;  /* 0x0000001b000c7c82 */ /* 0x000fe20008000000 */
[----:B------:R-:W-:Y:S07]  /*0fe0*/  @!P0 BRA `(.L_x_11) ;  /* 0x0000000000308947 */ /* 0x000fee0003800000 */
[----:B------:R-:W-:Y:S02]  /*0ff0*/  ULDC UR16, c[0x0][0x64c] ;  /* 0x0001930000107ab9 */ /* 0x000fe40000000800 */
        /* <DEDUP_REMOVED lines=8> */
[----:B------:R-:W-:-:S07]  /*1080*/  UIMAD.WIDE.U32.X UR6, UR21, UR7, UR16, UP1 ;  /* 0x00000007150672a5 */ /* 0x000fce00088e0410 */
[----:B------:R-:W-:Y:S01]  /*1090*/  UMOV UR12, UR6 ;  /* 0x00000006000c7c82 */ /* 0x000fe20008000000 */
[----:B------:R-:W-:-:S05]  /*10a0*/  UMOV UR13, UR7 ;  /* 0x00000007000d7c82 */ /* 0x000fca0008000000 */
.L_x_11:
[----:B------:R-:W-:Y:S01]  /*10b0*/  UISETP.NE.AND UP1, UPT, UR38, URZ, UPT ;  /* 0x0000003f2600728c */ /* 0x000fe2000bf25270 */
[----:B------:R-:W-:Y:S01]  /*10c0*/  IMAD.MOV.U32 R5, RZ, RZ, 0x1 ;  /* 0x00000001ff057424 */ /* 0x000fe200078e00ff */
[----:B------:R-:W-:Y:S01]  /*10d0*/  USHF.R.U64 UR6, UR12, UR24, UR13 ;  /* 0x000000180c067299 */ /* 0x000fe2000800120d */
[----:B------:R-:W-:Y:S01]  /*10e0*/  IMAD.U32 R19, RZ, RZ, UR5 ;  /* 0x00000005ff137e24 */ /* 0x000fe2000f8e00ff */
[----:B------:R-:W-:Y:S02]  /*10f0*/  ULOP3.LUT UR20, UR26, UR20, URZ, 0xc0, !UPT ;  /* 0x000000141a147292 */ /* 0x000fe4000f8ec03f */
[----:B------:R-:W-:Y:S02]  /*1100*/  UIADD3 UR7, -UR6, URZ, URZ ;  /* 0x0000003f06077290 */ /* 0x000fe4000fffe13f */
[----:B------:R-:W-:Y:S02]  /*1110*/  UIMAD UR19, UR19, UR6, UR20 ;  /* 0x00000006131372a4 */ /* 0x000fe4000f8e0214 */
[----:B------:R-:W-:-:S02]  /*1120*/  ULOP3.LUT UR11, UR22, UR11, URZ, 0xc0, !UPT ;  /* 0x0000000b160b7292 */ /* 0x000fc4000f8ec03f */
[----:B------:R-:W-:Y:S02]  /*1130*/  @UP1 UIMAD UR4, UR28, UR23, UR9 ;  /* 0x000000171c0412a4 */ /* 0x000fe4000f8e0209 */
[----:B------:R-:W-:-:S03]  /*1140*/  UIMAD UR6, UR7, UR25, UR27 ;  /* 0x00000019070672a4 */ /* 0x000fc6000f8e021b */
[----:B------:R-:W-:Y:S01]  /*1150*/  ULDC UR7, c[0x0][0x610] ;  /* 0x0001840000077ab9 */ /* 0x000fe20000000800 */
[----:B------:R-:W-:Y:S02]  /*1160*/  UIMAD UR6, UR6, UR10, UR11 ;  /* 0x0000000a060672a4 */ /* 0x000fe4000f8e020b */
[----:B------:R-:W-:-:S04]  /*1170*/  UIMAD UR4, UR19, UR7, UR4 ;  /* 0x00000007130472a4 */ /* 0x000fc8000f8e0204 */
[----:B------:R-:W-:Y:S02]  /*1180*/  USEL UR7, UR6, UR4, !UP1 ;  /* 0x0000000406077287 */ /* 0x000fe4000c800000 */
[----:B------:R-:W-:-:S04]  /*1190*/  USEL UR4, UR4, UR6, !UP1 ;  /* 0x0000000604047287 */ /* 0x000fc8000c800000 */
[----:B------:R-:W-:Y:S02]  /*11a0*/  IMAD.U32 R2, RZ, RZ, UR7 ;  /* 0x00000007ff027e24 */ /* 0x000fe4000f8e00ff */
[----:B------:R-:W-:-:S07]  /*11b0*/  IMAD.U32 R18, RZ, RZ, UR4 ;  /* 0x00000004ff127e24 */ /* 0x000fce000f8e00ff */
.L_x_9:
[----:B------:R-:W-:Y:S02]  /*11c0*/  ULDC UR4, c[0x0][0x28c] ;  /* 0x0000a30000047ab9 */ /* 0x000fe40000000800 */
[----:B------:R-:W-:-:S04]  /*11d0*/  UIADD3 UR4, UR4, 0x3f, URZ ;  /* 0x0000003f04047890 */ /* 0x000fc8000fffe03f */
[----:B------:R-:W-:-:S04]  /*11e0*/  USHF.R.S32.HI UR5, URZ, 0x1f, UR4 ;  /* 0x0000001f3f057899 */ /* 0x000fc80008011404 */
[----:B------:R-:W-:-:S04]  /*11f0*/  ULEA.HI UR5, UR5, UR4, URZ, 0x6 ;  /* 0x0000000405057291 */ /* 0x000fc8000f8f303f */
[----:B------:R-:W-:Y:S01]  /*1200*/  USHF.R.S32.HI UR39, URZ, 0x6, UR5 ;  /* 0x000000063f277899 */ /* 0x000fe20008011405 */
[----:B------:R-:W-:Y:S11]  /*1210*/  @!P1 BRA `(.L_x_12) ;  /* 0x00000038006c9947 */ /* 0x000ff60003800000 */
[----:B------:R-:W-:-:S06]  /*1220*/  UISETP.GT.U32.AND UP1, UPT, UR18, 0x1, UPT ;  /* 0x000000011200788c */ /* 0x000fcc000bf24070 */
[----:B------:R-:W-:-:S13]  /*1230*/  PLOP3.LUT P0, PT, PT, PT, UP1, 0x80, 0x0 ;  /* 0x000000000000781c */ /* 0x000fda0003f0f018 */
[----:B------:R-:W-:Y:S05]  /*1240*/  @P0 EXIT ;  /* 0x000000000000094d */ /* 0x000fea0003800000 */
.L_x_13:
[----:B------:R-:W-:-:S08]  /*1250*/  NOP ;  /* 0x0000000000007918 */ /* 0x000fd00000000000 */
[----:B------:R-:W0:Y:S02]  /*1260*/  USETMAXREG.TRY_ALLOC.CTAPOOL UP1, 0xe8 ;  /* 0x000000e8000079c8 */ /* 0x000e240008020600 */
[----:B0-----:R-:W-:-:S13]  /*1270*/  PLOP3.LUT P0, PT, PT, PT, UP1, 0x80, 0x0 ;  /* 0x000000000000781c */ /* 0x001fda0003f0f018 */
[----:B------:R-:W-:Y:S05]  /*1280*/  @!P0 BRA `(.L_x_13) ;  /* 0xfffffffc00f08947 */ /* 0x000fea000383ffff */
[----:B------:R-:W-:-:S13]  /*1290*/  LOP3.LUT P0, RZ, R5, 0xff, RZ, 0xc0, !PT ;  /* 0x000000ff05ff7812 */ /* 0x000fda000780c0ff */
[----:B------:R-:W-:Y:S05]  /*12a0*/  @!P0 EXIT ;  /* 0x000000000000894d */ /* 0x000fea0003800000 */
[----:B------:R-:W0:Y:S01]  /*12b0*/  S2UR UR5, SR_CgaCtaId ;  /* 0x00000000000579c3 */ /* 0x000e220000008800 */
[----:B------:R-:W-:Y:S01]  /*12c0*/  VIADD R6, R0, 0xffffffff ;  /* 0xffffffff00067836 */ /* 0x000fe20000000000 */
[----:B------:R-:W-:Y:S01]  /*12d0*/  SHF.R.S32.HI R0, RZ, 0x1f, R3 ;  /* 0x0000001fff007819 */ /* 0x000fe20000011403 */
[----:B------:R-:W-:Y:S01]  /*12e0*/  USHF.R.U32.HI UR4, URZ, 0x2, UR39 ;  /* 0x000000023f047899 */ /* 0x000fe20008011627 */
[----:B------:R-:W-:Y:S02]  /*12f0*/  UMOV UR42, 0x400 ;  /* 0x00000400002a7882 */ /* 0x000fe40000000000 */
[----:B------:R-:W-:Y:S01]  /*1300*/  R2UR UR49, R6 ;  /* 0x00000000063172ca */ /* 0x000fe200000e0000 */
[----:B------:R-:W-:Y:S01]  /*1310*/  ULOP3.LUT UR43, UR39, 0x3, URZ, 0xc0, !UPT ;  /* 0x00000003272b7892 */ /* 0x000fe2000f8ec03f */
[CC--:B------:R-:W-:Y:S01]  /*1320*/  LEA.HI R4, R0.reuse, R3.reuse, RZ, 0x2 ;  /* 0x0000000300047211 */ /* 0x0c0fe200078f10ff */
[----:B------:R-:W-:Y:S01]  /*1330*/  ULOP3.LUT UR4, UR4, 0x1, URZ, 0xc0, !UPT ;  /* 0x0000000104047892 */ /* 0x000fe2000f8ec03f */
[----:B------:R-:W-:Y:S01]  /*1340*/  LEA.HI R0, R0, R3, RZ, 0x5 ;  /* 0x0000000300007211 */ /* 0x000fe200078f28ff */
[----:B------:R-:W-:Y:S01]  /*1350*/  USEL UR43, UR43, URZ, !UP0 ;  /* 0x0000003f2b2b7287 */ /* 0x000fe2000c000000 */
[--C-:B------:R-:W-:Y:S01]  /*1360*/  SHF.R.S32.HI R56, RZ, 0x2, R4.reuse ;  /* 0x00000002ff387819 */ /* 0x100fe20000011404 */
[----:B------:R-:W-:Y:S01]  /*1370*/  UISETP.EQ.U32.AND UP0, UPT, UR4, 0x1, !UP0 ;  /* 0x000000010400788c */ /* 0x000fe2000c702070 */
[----:B------:R-:W-:Y:S01]  /*1380*/  SHF.R.S32.HI R5, RZ, 0x1f, R4 ;  /* 0x0000001fff057819 */ /* 0x000fe20000011404 */
[----:B------:R-:W-:Y:S01]  /*1390*/  UISETP.LT.AND UP1, UPT, UR39, 0x1, UPT ;  /* 0x000000012700788c */ /* 0x000fe2000bf21270 */
[----:B------:R-:W-:Y:S01]  /*13a0*/  LOP3.LUT R58, R4, 0xfffffffc, RZ, 0xc0, !PT ;  /* 0xfffffffc043a7812 */ /* 0x000fe200078ec0ff */
[----:B------:R-:W-:Y:S01]  /*13b0*/  ULDC UR6, c[0x0][0x284] ;  /* 0x0000a10000067ab9 */ /* 0x000fe20000000800 */
[----:B------:R-:W-:Y:S01]  /*13c0*/  LEA.HI R5, R5, R56, RZ, 0x3 ;  /* 0x0000003805057211 */ /* 0x000fe200078f18ff */
[----:B------:R-:W-:Y:S01]  /*13d0*/  USHF.L.U32 UR49, UR49, 0x3, URZ ;  /* 0x0000000331317899 */ /* 0x000fe2000800063f */
[----:B------:R-:W-:Y:S01]  /*13e0*/  ISETP.NE.AND P0, PT, R6, RZ, PT ;  /* 0x000000ff0600720c */ /* 0x000fe20003f05270 */
[----:B------:R-:W-:Y:S01]  /*13f0*/  USEL UR45, UR39, 0x1, UP1 ;  /* 0x00000001272d7887 */ /* 0x000fe20008800000 */
[----:B------:R-:W-:Y:S01]  /*1400*/  LOP3.LUT R5, R5, 0xfffffff8, RZ, 0xc0, !PT ;  /* 0xfffffff805057812 */ /* 0x000fe200078ec0ff */
[----:B------:R-:W-:Y:S01]  /*1410*/  IMAD.IADD R58, R3, 0x1, -R58 ;  /* 0x00000001033a7824 */ /* 0x000fe200078e0a3a */
[----:B0-----:R-:W-:Y:S01]  /*1420*/  ULEA UR42, UR5, UR42, 0x18 ;  /* 0x0000002a052a7291 */ /* 0x001fe2000f8ec03f */
[----:B------:R-:W-:Y:S01]  /*1430*/  IMAD.U32 R60, RZ, RZ, UR49 ;  /* 0x00000031ff3c7e24 */ /* 0x000fe2000f8e00ff */
[----:B------:R-:W-:Y:S01]  /*1440*/  SEL R68, RZ, 0x1, P0 ;  /* 0x00000001ff447807 */ /* 0x000fe20000000000 */
[----:B------:R-:W-:Y:S01]  /*1450*/  IMAD.IADD R56, R56, 0x1, -R5 ;  /* 0x0000000138387824 */ /* 0x000fe200078e0a05 */
[----:B------:R-:W-:Y:S01]  /*1460*/  UIADD3 UR44, UR42, 0x50, URZ ;  /* 0x000000502a2c7890 */ /* 0x000fe2000fffe03f */
[----:B------:R-:W-:Y:S01]  /*1470*/  SHF.R.S32.HI R5, RZ, 0x5, R0 ;  /* 0x00000005ff057819 */ /* 0x000fe20000011400 */
[----:B------:R-:W-:Y:S01]  /*1480*/  UIADD3 UR4, UR42, 0x180, URZ ;  /* 0x000001802a047890 */ /* 0x000fe2000fffe03f */
[C---:B------:R-:W-:Y:S01]  /*1490*/  LOP3.LUT R62, R60.reuse, 0x8, RZ, 0xc0, !PT ;  /* 0x000000083c3e7812 */ /* 0x040fe200078ec0ff */
[----:B------:R-:W-:Y:S01]  /*14a0*/  UIADD3 UR5, UR42, 0x8180, URZ ;  /* 0x000081802a057890 */ /* 0x000fe2000fffe03f */
[--C-:B------:R-:W-:Y:S01]  /*14b0*/  SHF.R.S32.HI R57, RZ, 0x1f, R56.reuse ;  /* 0x0000001fff397819 */ /* 0x100fe20000011438 */
[----:B------:R-:W-:Y:S01]  /*14c0*/  USHF.R.U32.HI UR4, URZ, 0x4, UR4 ;  /* 0x000000043f047899 */ /* 0x000fe20008011604 */
[C-C-:B------:R-:W-:Y:S01]  /*14d0*/  IMAD R63, R5.reuse, -0x10, -R56.reuse ;  /* 0xfffffff0053f7824 */ /* 0x140fe200078e0a38 */
[----:B------:R-:W-:Y:S01]  /*14e0*/  USHF.R.U32.HI UR5, URZ, 0x4, UR5 ;  /* 0x000000043f057899 */ /* 0x000fe20008011605 */
[----:B------:R-:W-:Y:S01]  /*14f0*/  IMAD.U32 R59, RZ, RZ, UR44 ;  /* 0x0000002cff3b7e24 */ /* 0x000fe2000f8e00ff */
[----:B------:R-:W-:Y:S01]  /*1500*/  ULOP3.LUT UR4, UR4, 0x3fff, URZ, 0xc0, !UPT ;  /* 0x00003fff04047892 */ /* 0x000fe2000f8ec03f */
[----:B------:R-:W-:Y:S01]  /*1510*/  IMAD.WIDE R56, R5, 0x10, R56 ;  /* 0x0000001005387825 */ /* 0x000fe200078e0238 */
[----:B------:R-:W-:Y:S01]  /*1520*/  ULOP3.LUT UR5, UR5, 0x3fff, URZ, 0xc0, !UPT ;  /* 0x00003fff05057892 */ /* 0x000fe2000f8ec03f */
[----:B------:R-:W-:Y:S01]  /*1530*/  LOP3.LUT R60, R60, 0x8, RZ, 0xc, !PT ;  /* 0x000000083c3c7812 */ /* 0x000fe200078e0cff */
[----:B------:R-:W-:Y:S01]  /*1540*/  ULOP3.LUT UR40, UR36, 0x1, URZ, 0xfc, !UPT ;  /* 0x0000000124287892 */ /* 0x000fe2000f8efc3f */
[----:B------:R-:W-:Y:S01]  /*1550*/  VIADD R61, R59, UR49 ;  /* 0x000000313b3d7c36 */ /* 0x000fe20008000000 */
[----:B------:R-:W-:Y:S01]  /*1560*/  LOP3.LUT R62, R62, 0x18, RZ, 0x3c, !PT ;  /* 0x000000183e3e7812 */ /* 0x000fe200078e3cff */
[----:B------:R-:W-:Y:S01]  /*1570*/  VIADD R63, R63, UR6 ;  /* 0x000000063f3f7c36 */ /* 0x000fe20008000000 */
[----:B------:R-:W-:-:S02]  /*1580*/  USHF.L.U32 UR41, UR39, 0x1, URZ ;  /* 0x0000000127297899 */ /* 0x000fc4000800063f */
[----:B------:R-:W-:Y:S02]  /*1590*/  UIADD3 UR45, -UR45, UR39, URZ ;  /* 0x000000272d2d7290 */ /* 0x000fe4000fffe13f */
[----:B------:R-:W-:Y:S02]  /*15a0*/  USEL UR46, URZ, 0x1, !UP0 ;  /* 0x000000013f2e7887 */ /* 0x000fe4000c000000 */
[----:B------:R-:W-:Y:S02]  /*15b0*/  ULOP3.LUT UR47, UR4, 0x10000, URZ, 0xfc, !UPT ;  /* 0x00010000042f7892 */ /* 0x000fe4000f8efc3f */
[----:B------:R-:W-:-:S12]  /*15c0*/  ULOP3.LUT UR48, UR5, 0x10000, URZ, 0xfc, !UPT ;  /* 0x0001000005307892 */ /* 0x000fd8000f8efc3f */
.L_x_97:
[----:B------:R-:W-:Y:S01]  /*15d0*/  SHF.L.U32 R0, R68, 0x1f, RZ ;  /* 0x0000001f44007819 */ /* 0x000fe200000006ff */
[----:B------:R-:W-:Y:S02]  /*15e0*/  ULDC UR4, c[0x0][0x28c] ;  /* 0x0000a30000047ab9 */ /* 0x000fe40000000800 */
[----:B------:R-:W-:Y:S01]  /*15f0*/  ISETP.LT.AND P1, PT, RZ, UR4, PT ;  /* 0x00000004ff007c0c */ /* 0x000fe2000bf21270 */
[----:B------:R-:W0:Y:S02]  /*1600*/  SYNCS.PHASECHK.TRANS64.TRYWAIT P0, [R59+UR49], R0 ;  /* 0x000000003b0075a7 */ /* 0x000e240008000171 */
[----:B0-23--:R-:W-:Y:S10]  /*1610*/  @!P0 BRA `(.L_x_14) ;  /* 0x0000004400548947 */ /* 0x00dff40003800000 */
.L_x_119:
[----:B------:R-:W-:Y:S05]  /*1620*/  @P1 BRA `(.L_x_15) ;  /* 0x0000000000401947 */ /* 0x000fea0003800000 */
[----:B0-----:R-:W-:Y:S01]  /*1630*/  MOV R0, 0x0 ;  /* 0x0000000000007802 */ /* 0x001fe20000000f00 */
[----:B------:R-:W-:Y:S01]  /*1640*/  ULDC.64 UR4, c[0x4][0x68] ;  /* 0x01001a0000047ab9 */ /* 0x000fe20000000a00 */
[----:B------:R-:W-:Y:S01]  /*1650*/  ULDC.64 UR6, c[0x4][0x8] ;  /* 0x0100020000067ab9 */ /* 0x000fe20000000a00 */
[----:B------:R-:W-:Y:S01]  /*1660*/  IMAD.U32 R4, RZ, RZ, UR4 ;  /* 0x00000004ff047e24 */ /* 0x000fe2000f8e00ff */
[----:B------:R0:W1:Y:S01]  /*1670*/  LDC.64 R14, c[0x4][R0] ;  /* 0x01000000000e7b82 */ /* 0x0000620000000a00 */
[----:B------:R-:W-:Y:S01]  /*1680*/  IMAD.U32 R5, RZ, RZ, UR5 ;  /* 0x00000005ff057e24 */ /* 0x000fe2000f8e00ff */
[----:B------:R-:W-:Y:S01]  /*1690*/  ULDC.64 UR4, c[0x4][0x70] ;  /* 0x01001c0000047ab9 */ /* 0x000fe20000000a00 */
[----:B------:R-:W-:Y:S02]  /*16a0*/  IMAD.U32 R10, RZ, RZ, UR6 ;  /* 0x00000006ff0a7e24 */ /* 0x000fe4000f8e00ff */
[----:B------:R-:W-:Y:S02]  /*16b0*/  IMAD.U32 R6, RZ, RZ, UR4 ;  /* 0x00000004ff067e24 */ /* 0x000fe4000f8e00ff */
[----:B------:R-:W-:-:S02]  /*16c0*/  IMAD.U32 R7, RZ, RZ, UR5 ;  /* 0x00000005ff077e24 */ /* 0x000fc4000f8e00ff */
[----:B------:R-:W-:Y:S02]  /*16d0*/  IMAD.U32 R11, RZ, RZ, UR7 ;  /* 0x00000007ff0b7e24 */ /* 0x000fe4000f8e00ff */
[----:B------:R-:W-:Y:S02]  /*16e0*/  IMAD.MOV.U32 R8, RZ, RZ, 0x1e1 ;  /* 0x000001e1ff087424 */ /* 0x000fe400078e00ff */
[----:B------:R-:W-:Y:S02]  /*16f0*/  IMAD.MOV.U32 R12, RZ, RZ, 0x1 ;  /* 0x00000001ff0c7424 */ /* 0x000fe400078e00ff */
[----:B0-----:R-:W-:-:S07]  /*1700*/  IMAD.MOV.U32 R13, RZ, RZ, RZ ;  /* 0x000000ffff0d7224 */ /* 0x001fce00078e00ff */
[----:B------:R-:W-:-:S07]  /*1710*/  LEPC R20, `(.L_x_15) ;  /* 0x000000001014794e */ /* 0x000fce0000000000 */
[----:B-1---5:R-:W-:Y:S05]  /*1720*/  CALL.ABS.NOINC R14 ;  /* 0x000000000e007343 */ /* 0x022fea0003c00000 */
.L_x_15:
[----:B0-----:R-:W-:-:S05]  /*1730*/  IMAD.U32 R0, RZ, RZ, UR40 ;  /* 0x00000028ff007e24 */ /* 0x001fca000f8e00ff */
[----:B------:R-:W-:-:S13]  /*1740*/  ISETP.NE.AND P0, PT, R0, 0x3, PT ;  /* 0x000000030000780c */ /* 0x000fda0003f05270 */
[----:B------:R-:W-:Y:S05]  /*1750*/  @!P0 BRA `(.L_x_16) ;  /* 0x0000000000048947 */ /* 0x000fea0003800000 */
[----:B------:R-:W-:Y:S01]  /*1760*/  BPT.TRAP 0x1 ;  /* 0x000000040000795c */ /* 0x000fe20000300000 */
.L_x_16:
[----:B------:R-:W-:Y:S02]  /*1770*/  IMAD.U32 R3, RZ, RZ, UR43 ;  /* 0x0000002bff037e24 */ /* 0x000fe4000f8e00ff */
[----:B------:R-:W-:-:S03]  /*1780*/  IMAD.U32 R0, RZ, RZ, UR46 ;  /* 0x0000002eff007e24 */ /* 0x000fc6000f8e00ff */
[----:B------:R-:W-:Y:S02]  /*1790*/  LEA R3, R3, UR42, 0x3 ;  /* 0x0000002a03037c11 */ /* 0x000fe4000f8e18ff */
[----:B------:R-:W-:-:S04]  /*17a0*/  SHF.L.U32 R0, R0, 0x1f, RZ ;  /* 0x0000001f00007819 */ /* 0x000fc800000006ff */
[----:B------:R0:W1:Y:S01]  /*17b0*/  SYNCS.PHASECHK.TRANS64.TRYWAIT P1, [R3+URZ], R0 ;  /* 0x00000000030075a7 */ /* 0x000062000802017f */
[----:B------:R-:W-:Y:S05]  /*17c0*/  @!P0 BRA `(.L_x_17) ;  /* 0x0000000000048947 */ /* 0x000fea0003800000 */
[----:B------:R-:W-:Y:S01]  /*17d0*/  BPT.TRAP 0x1 ;  /* 0x000000040000795c */ /* 0x000fe20000300000 */
.L_x_17:
[----:B-1----:R-:W-:Y:S05]  /*17e0*/  @P1 BRA `(.L_x_18) ;  /* 0x0000000000081947 */ /* 0x002fea0003800000 */
[----:B------:R-:W1:Y:S02]  /*17f0*/  SYNCS.PHASECHK.TRANS64.TRYWAIT P1, [R3+URZ], R0 ;  /* 0x00000000030075a7 */ /* 0x000e64000802017f */
[----:B-1----:R-:W-:Y:S05]  /*1800*/  @!P1 BRA `(.L_x_19) ;  /* 0x0000004000ec9947 */ /* 0x002fea0003800000 */
.L_x_18:
[----:B------:R-:W-:Y:S05]  /*1810*/  WARPSYNC.ALL ;  /* 0x0000000000007948 */ /* 0x000fea0003800000 */
[----:B------:R-:W-:Y:S01]  /*1820*/  ULEA UR8, UR43, UR47, 0x9 ;  /* 0x0000002f2b087291 */ /* 0x000fe2000f8e483f */
[----:B------:R-:W-:Y:S01]  /*1830*/  WARPGROUP.ARRIVE ;  /* 0x00000000000079c5 */ /* 0x000fe20000000000 */
[----:B------:R-:W-:Y:S01]  /*1840*/  ULEA UR9, UR43, UR48, 0x9 ;  /* 0x000000302b097291 */ /* 0x000fe2000f8e483f */
[----:B01----:R-:W-:Y:S01]  /*1850*/  IMAD.U32 R0, RZ, RZ, UR45 ;  /* 0x0000002dff007e24 */ /* 0x003fe2000f8e00ff */
[----:B------:R-:W-:Y:S01]  /*1860*/  UMOV UR5, 0x40000040 ;  /* 0x4000004000057882 */ /* 0x000fe20000000000 */
[----:B------:R-:W-:-:S02]  /*1870*/  UMOV UR7, 0x40000040 ;  /* 0x4000004000077882 */ /* 0x000fc40000000000 */
[----:B------:R-:W-:Y:S01]  /*1880*/  UMOV UR4, UR8 ;  /* 0x0000000800047c82 */ /* 0x000fe20008000000 */
[----:B------:R-:W-:Y:S01]  /*1890*/  ISETP.GE.AND P1, PT, R0, 0x1, PT ;  /* 0x000000010000780c */ /* 0x000fe20003f26270 */
[----:B------:R-:W-:Y:S02]  /*18a0*/  UMOV UR6, UR9 ;  /* 0x0000000900067c82 */ /* 0x000fe40008000000 */
[----:B------:R-:W-:Y:S01]  /*18b0*/  HGMMA.64x64x16.F32 R24, gdesc[UR4], RZ, !UPT, gsb0 ;  /* 0x00e00000041879f0 */ /* 0x000fe2000c0008ff */
[----:B------:R-:W-:Y:S02]  /*18c0*/  UIADD3 UR4, UR8, 0x2, URZ ;  /* 0x0000000208047890 */ /* 0x000fe4000fffe03f */
[----:B------:R-:W-:Y:S01]  /*18d0*/  UIADD3 UR6, UR9, 0x2, URZ ;  /* 0x0000000209067890 */ /* 0x000fe2000fffe03f */
[----:B------:R-:W-:Y:S01]  /*18e0*/  UMOV UR5, 0x40000040 ;  /* 0x4000004000057882 */ /* 0x000fe20000000000 */
[----:B------:R-:W-:Y:S01]  /*18f0*/  UMOV UR7, 0x40000040 ;  /* 0x4000004000077882 */ /* 0x000fe20000000000 */
[----:B------:R-:W-:-:S02]  /*1900*/  WARPGROUP.DEPBAR.LE gsb0, 0x0 ;  /* 0x00008000000079c5 */ /* 0x000fc40000010000 */
[----:B------:R-:W-:-:S06]  /*1910*/  WARPGROUP.ARRIVE ;  /* 0x00000000000079c5 */ /* 0x000fcc0000000000 */
[----:B------:R-:W-:Y:S01]  /*1920*/  HGMMA.64x64x16.F32 R24, gdesc[UR4], R24, gsb0 ;  /* 0x00e00000041879f0 */ /* 0x000fe20008000818 */
[----:B------:R-:W-:Y:S02]  /*1930*/  UIADD3 UR4, UR8, 0x4, URZ ;  /* 0x0000000408047890 */ /* 0x000fe4000fffe03f */
[----:B------:R-:W-:Y:S01]  /*1940*/  UIADD3 UR6, UR9, 0x4, URZ ;  /* 0x0000000409067890 */ /* 0x000fe2000fffe03f */
[----:B------:R-:W-:Y:S01]  /*1950*/  UMOV UR5, 0x40000040 ;  /* 0x4000004000057882 */ /* 0x000fe20000000000 */
[----:B------:R-:W-:Y:S01]  /*1960*/  UMOV UR7, 0x40000040 ;  /* 0x4000004000077882 */ /* 0x000fe20000000000 */
[----:B------:R-:W-:Y:S02]  /*1970*/  WARPGROUP.DEPBAR.LE gsb0, 0x0 ;  /* 0x00008000000079c5 */ /* 0x000fe40000010000 */
        /* <DEDUP_REMOVED lines=8> */
[----:B------:R-:W-:Y:S03]  /*1a00*/  HGMMA.64x64x16.F32 R24, gdesc[UR4], R24, gsb0 ;  /* 0x00e00000041879f0 */ /* 0x000fe60008000818 */
[----:B------:R-:W-:Y:S02]  /*1a10*/  WARPGROUP.DEPBAR.LE gsb0, 0x0 ;  /* 0x00008000000079c5 */ /* 0x000fe40000010000 */
[----:B------:R-:W-:Y:S05]  /*1a20*/  @!P1 BRA `(.L_x_20) ;  /* 0x0000000400149947 */ /* 0x000fea0003800000 */
[----:B------:R-:W-:Y:S01]  /*1a30*/  UIADD3 UR4, UR43, 0x1, URZ ;  /* 0x000000012b047890 */ /* 0x000fe2000fffe03f */
[----:B------:R-:W-:Y:S01]  /*1a40*/  IMAD.U32 R0, RZ, RZ, UR45 ;  /* 0x0000002dff007e24 */ /* 0x000fe2000f8e00ff */
[----:B------:R-:W-:Y:S02]  /*1a50*/  UMOV UR9, UR43 ;  /* 0x0000002b00097c82 */ /* 0x000fe40008000000 */
[----:B------:R-:W-:-:S04]  /*1a60*/  UISETP.NE.AND UP0, UPT, UR4, 0x4, UPT ;  /* 0x000000040400788c */ /* 0x000fc8000bf05270 */
[----:B------:R-:W-:Y:S02]  /*1a70*/  USEL UR5, URZ, 0x1, UP0 ;  /* 0x000000013f057887 */ /* 0x000fe40008000000 */
[----:B------:R-:W-:Y:S02]  /*1a80*/  USEL UR8, UR4, URZ, UP0 ;  /* 0x0000003f04087287 */ /* 0x000fe40008000000 */
[----:B------:R-:W-:-:S06]  /*1a90*/  ULOP3.LUT UR5, UR46, UR5, URZ, 0x3c, !UPT ;  /* 0x000000052e057292 */ /* 0x000fcc000f8e3c3f */
[----:B------:R-:W-:-:S07]  /*1aa0*/  IMAD.U32 R5, RZ, RZ, UR5 ;  /* 0x00000005ff057e24 */ /* 0x000fce000f8e00ff */
.L_x_27:
[----:B01----:R-:W-:Y:S05]  /*1ab0*/  @!P0 BRA `(.L_x_21) ;  /* 0x0000000000048947 */ /* 0x003fea0003800000 */
[----:B------:R-:W-:Y:S01]  /*1ac0*/  BPT.TRAP 0x1 ;  /* 0x000000040000795c */ /* 0x000fe20000300000 */
.L_x_21:
[----:B------:R-:W-:Y:S01]  /*1ad0*/  ULEA UR4, UR8, UR42, 0x3 ;  /* 0x0000002a08047291 */ /* 0x000fe2000f8e183f */
[----:B------:R-:W-:-:S08]  /*1ae0*/  SHF.L.U32 R3, R5, 0x1f, RZ ;  /* 0x0000001f05037819 */ /* 0x000fd000000006ff */
[----:B------:R0:W1:Y:S01]  /*1af0*/  SYNCS.PHASECHK.TRANS64.TRYWAIT P1, [UR4], R3 ;  /* 0x00000003ff0075a7 */ /* 0x0000620008020144 */
[----:B------:R-:W-:Y:S05]  /*1b00*/  @!P0 BRA `(.L_x_22) ;  /* 0x0000000000048947 */ /* 0x000fea0003800000 */
[----:B------:R-:W-:Y:S01]  /*1b10*/  BPT.TRAP 0x1 ;  /* 0x000000040000795c */ /* 0x000fe20000300000 */
.L_x_22:
[----:B-1----:R-:W-:Y:S05]  /*1b20*/  @P1 BRA `(.L_x_23) ;  /* 0x0000000000081947 */ /* 0x002fea0003800000 */
[----:B------:R-:W1:Y:S02]  /*1b30*/  SYNCS.PHASECHK.TRANS64.TRYWAIT P1, [UR4], R3 ;  /* 0x00000003ff0075a7 */ /* 0x000e640008020144 */
[----:B-1----:R-:W-:Y:S05]  /*1b40*/  @!P1 BRA `(.L_x_24) ;  /* 0x0000004000309947 */ /* 0x002fea0003800000 */
.L_x_23:
[----:B------:R-:W-:Y:S01]  /*1b50*/  ULEA UR10, UR8, UR47, 0x9 ;  /* 0x0000002f080a7291 */ /* 0x000fe2000f8e483f */
[----:B------:R-:W-:Y:S01]  /*1b60*/  WARPGROUP.ARRIVE ;  /* 0x00000000000079c5 */ /* 0x000fe20000000000 */
[----:B------:R-:W-:Y:S01]  /*1b70*/  ULEA UR11, UR8, UR48, 0x9 ;  /* 0x00000030080b7291 */ /* 0x000fe2000f8e483f */
[----:B------:R-:W-:Y:S01]  /*1b80*/  UMOV UR5, 0x40000040 ;  /* 0x4000004000057882 */ /* 0x000fe20000000000 */
[----:B------:R-:W-:-:S03]  /*1b90*/  UMOV UR7, 0x40000040 ;  /* 0x4000004000077882 */ /* 0x000fc60000000000 */
[----:B------:R-:W-:Y:S02]  /*1ba0*/  UMOV UR4, UR10 ;  /* 0x0000000a00047c82 */ /* 0x000fe40008000000 */
[----:B------:R-:W-:Y:S02]  /*1bb0*/  UMOV UR6, UR11 ;  /* 0x0000000b00067c82 */ /* 0x000fe40008000000 */
[----:B------:R-:W-:Y:S01]  /*1bc0*/  HGMMA.64x64x16.F32 R24, gdesc[UR4], R24, gsb0 ;  /* 0x00e00000041879f0 */ /* 0x000fe20008000818 */
        /* <DEDUP_REMOVED lines=23> */
[----:B------:R-:W-:Y:S01]  /*1d40*/  BPT.TRAP 0x1 ;  /* 0x000000040000795c */ /* 0x000fe20000300000 */
.L_x_25:
[----:B------:R-:W-:Y:S02]  /*1d50*/  UISETP.GT.U32.AND UP0, UPT, UR36, 0x1, UPT ;  /* 0x000000012400788c */ /* 0x000fe4000bf04070 */
[----:B------:R-:W-:-:S04]  /*1d60*/  ULEA UR4, UR9, UR42, 0x3 ;  /* 0x0000002a09047291 */ /* 0x000fc8000f8e183f */
[----:B------:R-:W-:Y:S01]  /*1d70*/  UIADD3 UR4, UR4, 0x20, URZ ;  /* 0x0000002004047890 */ /* 0x000fe2000fffe03f */
[----:B------:R-:W-:-:S03]  /*1d80*/  PLOP3.LUT P1, PT, PT, PT, UP0, 0x80, 0x0 ;  /* 0x000000000000781c */ /* 0x000fc60003f2f008 */
[----:B------:R-:W-:-:S09]  /*1d90*/  UPRMT UR4, URZ, 0x654, UR4 ;  /* 0x000006543f047896 */ /* 0x000fd20008000004 */
[----:B------:R-:W-:Y:S01]  /*1da0*/  SYNCS.ARRIVE.TRANS64.RED.A1T0 RZ, [UR4], RZ ;  /* 0x000000ffffff79a7 */ /* 0x000fe20008100404 */
[----:B------:R-:W-:Y:S05]  /*1db0*/  @P1 BRA `(.L_x_26) ;  /* 0x0000000000041947 */ /* 0x000fea0003800000 */
[----:B------:R-:W-:Y:S01]  /*1dc0*/  BPT.TRAP 0x1 ;  /* 0x000000040000795c */ /* 0x000fe20000300000 */
.L_x_26:
[----:B------:R-:W-:Y:S01]  /*1dd0*/  UIADD3 UR8, UR8, 0x1, URZ ;  /* 0x0000000108087890 */ /* 0x000fe2000fffe03f */
[C---:B------:R-:W-:Y:S01]  /*1de0*/  ISETP.GT.AND P1, PT, R0.reuse, 0x1, PT ;  /* 0x000000010000780c */ /* 0x040fe20003f24270 */
[----:B------:R-:W-:Y:S01]  /*1df0*/  UIADD3 UR9, UR9, 0x1, URZ ;  /* 0x0000000109097890 */ /* 0x000fe2000fffe03f */
[----:B------:R-:W-:Y:S01]  /*1e00*/  VIADD R0, R0, 0xffffffff ;  /* 0xffffffff00007836 */ /* 0x000fe20000000000 */
[----:B------:R-:W-:Y:S02]  /*1e10*/  UISETP.NE.AND UP0, UPT, UR8, 0x4, UPT ;  /* 0x000000040800788c */ /* 0x000fe4000bf05270 */
[----:B------:R-:W-:Y:S02]  /*1e20*/  UISETP.NE.AND UP1, UPT, UR9, 0x4, UPT ;  /* 0x000000040900788c */ /* 0x000fe4000bf25270 */
[----:B------:R-:W-:Y:S02]  /*1e30*/  USEL UR4, URZ, 0x1, UP0 ;  /* 0x000000013f047887 */ /* 0x000fe40008000000 */
[----:B------:R-:W-:-:S02]  /*1e40*/  USEL UR8, UR8, URZ, UP0 ;  /* 0x0000003f08087287 */ /* 0x000fc40008000000 */
[----:B------:R-:W-:Y:S02]  /*1e50*/  USEL UR9, UR9, URZ, UP1 ;  /* 0x0000003f09097287 */ /* 0x000fe40008800000 */
[----:B------:R-:W-:Y:S01]  /*1e60*/  LOP3.LUT R5, R5, UR4, RZ, 0x3c, !PT ;  /* 0x0000000405057c12 */ /* 0x000fe2000f8e3cff */
[----:B------:R-:W-:Y:S09]  /*1e70*/  @P1 BRA `(.L_x_27) ;  /* 0xfffffffc000c1947 */ /* 0x000ff2000383ffff */
.L_x_20:
[----:B------:R-:W2:Y:S01]  /*1e80*/  LDC R0, c[0x0][0x28c] ;  /* 0x0000a300ff007b82 */ /* 0x000ea20000000800 */
[----:B------:R3:W-:Y:S01]  /*1e90*/  SYNCS.ARRIVE.TRANS64.A1T0 RZ, [R60+UR44], RZ ;  /* 0x000000ff3cff79a7 */ /* 0x0007e2000810002c */
[----:B--2---:R-:W-:-:S13]  /*1ea0*/  ISETP.GE.AND P1, PT, R0, 0x1, PT ;  /* 0x000000010000780c */ /* 0x004fda0003f26270 */
[----:B---3--:R-:W-:Y:S05]  /*1eb0*/  @!P1 BRA `(.L_x_28) ;  /* 0x0000000000309947 */ /* 0x008fea0003800000 */
[----:B------:R-:W-:Y:S05]  /*1ec0*/  @!P0 BRA `(.L_x_29) ;  /* 0x0000000000048947 */ /* 0x000fea0003800000 */
[----:B------:R-:W-:Y:S01]  /*1ed0*/  BPT.TRAP 0x1 ;  /* 0x000000040000795c */ /* 0x000fe20000300000 */
.L_x_29:
[----:B------:R-:W-:Y:S02]  /*1ee0*/  UIADD3 UR4, UR45, UR43, URZ ;  /* 0x0000002b2d047290 */ /* 0x000fe4000fffe03f */
[----:B------:R-:W-:Y:S02]  /*1ef0*/  UISETP.GT.U32.AND UP0, UPT, UR36, 0x1, UPT ;  /* 0x000000012400788c */ /* 0x000fe4000bf04070 */
[----:B------:R-:W-:-:S04]  /*1f00*/  USHF.L.U32 UR4, UR4, 0x3, URZ ;  /* 0x0000000304047899 */ /* 0x000fc8000800063f */
[----:B------:R-:W-:Y:S01]  /*1f10*/  ULOP3.LUT UR4, UR4, 0x18, URZ, 0xc0, !UPT ;  /* 0x0000001804047892 */ /* 0x000fe2000f8ec03f */
[----:B------:R-:W-:-:S03]  /*1f20*/  PLOP3.LUT P0, PT, PT, PT, UP0, 0x80, 0x0 ;  /* 0x000000000000781c */ /* 0x000fc60003f0f008 */
[----:B------:R-:W-:-:S04]  /*1f30*/  UIADD3 UR4, UR42, 0x20, UR4 ;  /* 0x000000202a047890 */ /* 0x000fc8000fffe004 */
[----:B------:R-:W-:-:S09]  /*1f40*/  UPRMT UR4, URZ, 0x654, UR4 ;  /* 0x000006543f047896 */ /* 0x000fd20008000004 */
[----:B------:R-:W-:Y:S01]  /*1f50*/  SYNCS.ARRIVE.TRANS64.RED.A1T0 RZ, [UR4], RZ ;  /* 0x000000ffffff79a7 */ /* 0x000fe20008100404 */
[----:B------:R-:W-:Y:S05]  /*1f60*/  @P0 BRA `(.L_x_28) ;  /* 0x0000000000040947 */ /* 0x000fea0003800000 */
[----:B------:R-:W-:Y:S01]  /*1f70*/  BPT.TRAP 0x1 ;  /* 0x000000040000795c */ /* 0x000fe20000300000 */
.L_x_28:
[----:B------:R-:W-:Y:S01]  /*1f80*/  SHF.L.U32 R0, R68, 0x1f, RZ ;  /* 0x0000001f44007819 */ /* 0x000fe200000006ff */
[----:B------:R-:W-:Y:S01]  /*1f90*/  UIADD3 UR43, UR41, UR43, URZ ;  /* 0x0000002b292b7290 */ /* 0x000fe2000fffe03f */
[----:B------:R-:W2:Y:S01]  /*1fa0*/  LDC R7, c[0x0][0x288] ;  /* 0x0000a200ff077b82 */ /* 0x000ea20000000800 */
[----:B------:R-:W-:Y:S02]  /*1fb0*/  IMAD.SHL.U32 R8, R58, 0x2, RZ ;  /* 0x000000023a087824 */ /* 0x000fe400078e00ff */
[----:B------:R-:W-:Y:S02]  /*1fc0*/  USHF.R.U32.HI UR4, URZ, 0x2, UR43 ;  /* 0x000000023f047899 */ /* 0x000fe4000801162b */
[----:B------:R-:W-:Y:S01]  /*1fd0*/  UISETP.GT.U32.AND UP0, UPT, UR43, 0x3, UPT ;  /* 0x000000032b00788c */ /* 0x000fe2000bf04070 */
[----:B------:R-:W-:Y:S01]  /*1fe0*/  SHF.R.S32.HI R9, RZ, 0x1f, R8 ;  /* 0x0000001fff097819 */ /* 0x000fe20000011408 */
[----:B------:R-:W-:Y:S01]  /*1ff0*/  ULOP3.LUT UR4, UR4, 0x1, URZ, 0xc0, !UPT ;  /* 0x0000000104047892 */ /* 0x000fe2000f8ec03f */
[----:B------:R-:W3:Y:S01]  /*2000*/  SYNCS.PHASECHK.TRANS64.TRYWAIT P0, [R59+UR49+0x10], R0 ;  /* 0x000010003b0075a7 */ /* 0x000ee20008000171 */
[----:B------:R-:W-:-:S02]  /*2010*/  UISETP.LT.U32.AND UP0, UPT, UR41, 0x4, UP0 ;  /* 0x000000042900788c */ /* 0x000fc40008701070 */
[----:B------:R-:W-:Y:S02]  /*2020*/  UISETP.NE.U32.AND UP1, UPT, UR4, 0x1, UPT ;  /* 0x000000010400788c */ /* 0x000fe4000bf25070 */
[----:B------:R-:W-:Y:S02]  /*2030*/  USEL UR5, URZ, 0x1, !UP0 ;  /* 0x000000013f057887 */ /* 0x000fe4000c000000 */
[----:B------:R-:W-:Y:S02]  /*2040*/  UISETP.GT.U32.AND UP1, UPT, UR41, 0x3, !UP1 ;  /* 0x000000032900788c */ /* 0x000fe4000cf24070 */
[----:B------:R-:W-:Y:S02]  /*2050*/  ULOP3.LUT UR43, UR43, 0x3, URZ, 0xc0, !UPT ;  /* 0x000000032b2b7892 */ /* 0x000fe4000f8ec03f */
[----:B------:R-:W-:-:S04]  /*2060*/  USEL UR4, URZ, 0x1, !UP1 ;  /* 0x000000013f047887 */ /* 0x000fc8000c800000 */
[----:B------:R-:W-:Y:S01]  /*2070*/  ULOP3.LUT UR46, UR4, UR46, UR5, 0x96, !UPT ;  /* 0x0000002e042e7292 */ /* 0x000fe2000f8e9605 */
[----:B--23--:R-:W-:Y:S11]  /*2080*/  @!P0 BRA `(.L_x_30) ;  /* 0x0000003800f88947 */ /* 0x00cff60003800000 */
.L_x_120:
[----:B--2---:R-:W-:Y:S01]  /*2090*/  IMAD.SHL.U32 R0, R18, 0x40, RZ ;  /* 0x0000004012007824 */ /* 0x004fe200078e00ff */
[----:B------:R-:W-:Y:S01]  /*20a0*/  ULDC UR6, c[0x0][0x284] ;  /* 0x0000a10000067ab9 */ /* 0x000fe20000000800 */
[----:B------:R-:W-:Y:S01]  /*20b0*/  IMAD.SHL.U32 R14, R2, 0x40, RZ ;  /* 0x00000040020e7824 */ /* 0x000fe200078e00ff */
[----:B------:R-:W-:Y:S01]  /*20c0*/  SHF.R.S32.HI R11, RZ, 0x1f, R19 ;  /* 0x0000001fff0b7819 */ /* 0x000fe20000011413 */
[----:B------:R-:W-:Y:S01]  /*20d0*/  ULDC.64 UR4, c[0x0][0x5d0] ;  /* 0x0001740000047ab9 */ /* 0x000fe20000000a00 */
[----:B------:R-:W-:Y:S01]  /*20e0*/  ISETP.GE.AND P0, PT, R0, UR6, PT ;  /* 0x0000000600007c0c */ /* 0x000fe2000bf06270 */
[----:B01----:R-:W-:Y:S01]  /*20f0*/  IMAD.WIDE.U32 R2, R19, UR4, R8 ;  /* 0x0000000413027c25 */ /* 0x003fe2000f8e0008 */
[----:B------:R-:W-:Y:S02]  /*2100*/  SHF.R.S32.HI R15, RZ, 0x1f, R14 ;  /* 0x0000001fff0f7819 */ /* 0x000fe4000001140e */
[----:B------:R-:W-:Y:S01]  /*2110*/  ISETP.GE.OR P0, PT, R14, R7, P0 ;  /* 0x000000070e00720c */ /* 0x000fe20000706670 */
[----:B------:R-:W-:-:S04]  /*2120*/  IMAD R4, R11, UR4, RZ ;  /* 0x000000040b047c24 */ /* 0x000fc8000f8e02ff */
[----:B------:R-:W-:Y:S01]  /*2130*/  IMAD R5, R19, UR5, R4 ;  /* 0x0000000513057c24 */ /* 0x000fe2000f8e0204 */
[----:B------:R-:W-:-:S04]  /*2140*/  IADD3 R4, P1, R14, R2, RZ ;  /* 0x000000020e047210 */ /* 0x000fc80007f3e0ff */
[----:B------:R-:W-:-:S03]  /*2150*/  IADD3.X R5, R15, R3, R5, P1, !PT ;  /* 0x000000030f057210 */ /* 0x000fc60000ffe405 */
[----:B------:R-:W-:Y:S06]  /*2160*/  @P0 BRA `(.L_x_31) ;  /* 0x0000002000c40947 */ /* 0x000fec0003800000 */
[----:B------:R-:W0:Y:S01]  /*2170*/  LDC.64 R70, c[0x0][0x5c8] ;  /* 0x00017200ff467b82 */ /* 0x000e220000000a00 */
[----:B-----5:R-:W-:Y:S01]  /*2180*/  FSETP.NEU.AND P0, PT, R23, RZ, PT ;  /* 0x000000ff1700720b */ /* 0x020fe20003f0d000 */
[----:B------:R-:W-:Y:S01]  /*2190*/  IMAD R3, R58, -0x2, R7 ;  /* 0xfffffffe3a037824 */ /* 0x000fe200078e0207 */
[----:B------:R-:W-:Y:S01]  /*21a0*/  BSSY B0, `(.L_x_31) ;  /* 0x000022d000007945 */ /* 0x000fe20003800000 */
[----:B------:R-:W-:-:S04]  /*21b0*/  IMAD.WIDE R64, R18, 0x40, R56 ;  /* 0x0000004012407825 */ /* 0x000fc800078e0238 */
[----:B------:R-:W-:Y:S02]  /*21c0*/  IMAD.IADD R2, R3, 0x1, -R14 ;  /* 0x0000000103027824 */ /* 0x000fe400078e0a0e */
[----:B------:R-:W-:-:S03]  /*21d0*/  IMAD.IADD R0, R63, 0x1, -R0 ;  /* 0x000000013f007824 */ /* 0x000fc600078e0a00 */
[----:B------:R-:W-:-:S04]  /*21e0*/  ISETP.GT.AND P2, PT, R2, RZ, PT ;  /* 0x000000ff0200720c */ /* 0x000fc80003f44270 */
[----:B------:R-:W-:Y:S01]  /*21f0*/  ISETP.GT.AND P1, PT, R0, RZ, P2 ;  /* 0x000000ff0000720c */ /* 0x000fe20001724270 */
[-C--:B0-----:R-:W-:Y:S02]  /*2200*/  IMAD R3, R65, R70.reuse, RZ ;  /* 0x0000004641037224 */ /* 0x081fe400078e02ff */
[----:B------:R-:W-:-:S04]  /*2210*/  IMAD.WIDE.U32 R66, R64, R70, R4 ;  /* 0x0000004640427225 */ /* 0x000fc800078e0004 */
[----:B------:R-:W-:-:S04]  /*2220*/  IMAD R3, R64, R71, R3 ;  /* 0x0000004740037224 */ /* 0x000fc800078e0203 */
[----:B------:R-:W-:Y:S01]  /*2230*/  IMAD.IADD R7, R67, 0x1, R3 ;  /* 0x0000000143077824 */ /* 0x000fe200078e0203 */
[----:B------:R-:W-:Y:S06]  /*2240*/  @!P0 BRA `(.L_x_32) ;  /* 0x0000001400f08947 */ /* 0x000fec0003800000 */
[----:B------:R-:W0:Y:S01]  /*2250*/  LDC.64 R72, c[0x0][0x5b8] ;  /* 0x00016e00ff487b82 */ /* 0x000e220000000a00 */
[----:B------:R-:W-:-:S07]  /*2260*/  ULDC.64 UR4, c[0x0][0x5c0] ;  /* 0x0001700000047ab9 */ /* 0x000fce0000000a00 */
[----:B------:R-:W1:Y:S08]  /*2270*/  LDC.64 R74, c[0x0][0x5b0] ;  /* 0x00016c00ff4a7b82 */ /* 0x000e700000000a00 */
[----:B------:R-:W2:Y:S01]  /*2280*/  LDC.64 R76, c[0x0][0x5a8] ;  /* 0x00016a00ff4c7b82 */ /* 0x000ea20000000a00 */
[-C--:B0-----:R-:W-:Y:S02]  /*2290*/  IMAD R6, R11, R72.reuse, RZ ;  /* 0x000000480b067224 */ /* 0x081fe400078e02ff */
[----:B------:R-:W-:-:S04]  /*22a0*/  IMAD.WIDE.U32 R4, R19, R72, R8 ;  /* 0x0000004813047225 */ /* 0x000fc800078e0008 */
[----:B------:R-:W-:Y:S01]  /*22b0*/  IMAD R67, R19, R73, R6 ;  /* 0x0000004913437224 */ /* 0x000fe200078e0206 */
[----:B------:R-:W-:Y:S01]  /*22c0*/  IADD3 R10, P0, R14, R4, RZ ;  /* 0x000000040e0a7210 */ /* 0x000fe20007f1e0ff */
[----:B-1----:R-:W-:-:S03]  /*22d0*/  IMAD R3, R65, R74, RZ ;  /* 0x0000004a41037224 */ /* 0x002fc600078e02ff */
[----:B------:R-:W-:Y:S01]  /*22e0*/  IADD3.X R11, R15, R5, R67, P0, !PT ;  /* 0x000000050f0b7210 */ /* 0x000fe200007fe443 */
[C---:B------:R-:W-:Y:S02]  /*22f0*/  IMAD R69, R64.reuse, R75, R3 ;  /* 0x0000004b40457224 */ /* 0x040fe400078e0203 */
[----:B------:R-:W-:-:S04]  /*2300*/  IMAD.WIDE.U32 R4, R64, R74, R10 ;  /* 0x0000004a40047225 */ /* 0x000fc800078e000a */
[----:B------:R-:W-:Y:S01]  /*2310*/  IMAD.IADD R3, R5, 0x1, R69 ;  /* 0x0000000105037824 */ /* 0x000fe200078e0245 */
[----:B--2---:R-:W-:-:S04]  /*2320*/  LEA R12, P0, R4, R76, 0x1 ;  /* 0x0000004c040c7211 */ /* 0x004fc800078008ff */
[----:B------:R-:W-:-:S05]  /*2330*/  LEA.HI.X R13, R4, R77, R3, 0x1, P0 ;  /* 0x0000004d040d7211 */ /* 0x000fca00000f0c03 */
[----:B------:R-:W2:Y:S01]  /*2340*/  @P1 LDG.E.LTC128B.U16 R3, desc[UR52][R12.64] ;  /* 0x000000340c031981 */ /* 0x000ea2000c1e1520 */
[----:B------:R-:W-:Y:S01]  /*2350*/  IMAD.WIDE.U32 R4, R64, R74, R14 ;  /* 0x0000004a40047225 */ /* 0x000fe200078e000e */
[----:B------:R-:W-:Y:S02]  /*2360*/  BSSY B1, `(.L_x_33) ;  /* 0x0000015000017945 */ /* 0x000fe40003800000 */
[----:B------:R-:W-:-:S04]  /*2370*/  IADD3 R20, P0, R8, R4, RZ ;  /* 0x0000000408147210 */ /* 0x000fc80007f1e0ff */
[----:B------:R-:W-:Y:S02]  /*2380*/  IADD3.X R21, R9, R69, R5, P0, !PT ;  /* 0x0000004509157210 */ /* 0x000fe400007fe405 */
[----:B------:R-:W-:Y:S01]  /*2390*/  LEA R6, P0, R66, UR4, 0x1 ;  /* 0x0000000442067c11 */ /* 0x000fe2000f8008ff */
[----:B------:R-:W-:-:S03]  /*23a0*/  IMAD.WIDE.U32 R20, R19, R72, R20 ;  /* 0x0000004813147225 */ /* 0x000fc600078e0014 */
[----:B------:R-:W-:Y:S02]  /*23b0*/  LEA.HI.X R7, R66, UR5, R7, 0x1, P0 ;  /* 0x0000000542077c11 */ /* 0x000fe400080f0c07 */
[----:B------:R-:W-:-:S04]  /*23c0*/  ISETP.GT.AND P0, PT, R2, 0x1, PT ;  /* 0x000000010200780c */ /* 0x000fc80003f04270 */
[----:B------:R-:W-:Y:S01]  /*23d0*/  ISETP.GT.AND P3, PT, R0, RZ, P0 ;  /* 0x000000ff0000720c */ /* 0x000fe20000764270 */
[----:B--2---:R-:W-:-:S05]  /*23e0*/  HADD2.F32 R4, -RZ, R3.H0_H0 ;  /* 0x20000003ff047230 */ /* 0x004fca0000004100 */
[----:B------:R-:W-:Y:S01]  /*23f0*/  FMUL R5, R4, R23 ;  /* 0x0000001704057220 */ /* 0x000fe20000400000 */
[----:B------:R-:W-:-:S03]  /*2400*/  LEA R4, P4, R20, R76, 0x1 ;  /* 0x0000004c14047211 */ /* 0x000fc600078808ff */
[----:B------:R-:W-:-:S05]  /*2410*/  FFMA R5, R24, R22, R5 ;  /* 0x0000001618057223 */ /* 0x000fca0000000005 */
[----:B------:R-:W-:Y:S01]  /*2420*/  F2FP.F16.F32.PACK_AB R12, RZ, R5 ;  /* 0x00000005ff0c723e */ /* 0x000fe200000000ff */
[----:B------:R-:W-:-:S03]  /*2430*/  IMAD.IADD R5, R67, 0x1, R21 ;  /* 0x0000000143057824 */ /* 0x000fc600078e0215 */
[----:B------:R-:W-:Y:S01]  /*2440*/  PRMT R13, R12, 0x7610, R13 ;  /* 0x000076100c0d7816 */ /* 0x000fe2000000000d */
[----:B------:R-:W-:Y:S01]  /*2450*/  IMAD.SHL.U32 R12, R74, 0x8, RZ ;  /* 0x000000084a0c7824 */ /* 0x000fe200078e00ff */
[----:B------:R-:W-:-:S03]  /*2460*/  LEA.HI.X R5, R20, R77, R5, 0x1, P4 ;  /* 0x0000004d14057211 */ /* 0x000fc600020f0c05 */
[----:B------:R0:W-:Y:S02]  /*2470*/  @P1 STG.E.U16 desc[UR52][R6.64], R13 ;  /* 0x0000000d06001986 */ /* 0x0001e4000c101534 */
[----:B0-----:R-:W-:Y:S01]  /*2480*/  SHF.L.U64.HI R13, R74, 0x3, R75 ;  /* 0x000000034a0d7819 */ /* 0x001fe2000001024b */
[----:B------:R-:W-:Y:S06]  /*2490*/  @!P3 BRA `(.L_x_34) ;  /* 0x000000000004b947 */ /* 0x000fec0003800000 */
[----:B------:R0:W5:Y:S02]  /*24a0*/  LDG.E.LTC128B.U16 R3, desc[UR52][R4.64+0x2] ;  /* 0x0000023404037981 */ /* 0x000164000c1e1520 */
.L_x_34:
[----:B------:R-:W-:Y:S05]  /*24b0*/  BSYNC B1 ;  /* 0x0000000000017941 */ /* 0x000fea0003800000 */
.L_x_33:
[----:B-----5:R-:W-:Y:S01]  /*24c0*/  HADD2.F32 R18, -RZ, R3.H0_H0 ;  /* 0x20000003ff127230 */ /* 0x020fe20000004100 */
[----:B------:R-:W-:Y:S01]  /*24d0*/  ISETP.GT.AND P2, PT, R0, 0x8, P2 ;  /* 0x000000080000780c */ /* 0x000fe20001744270 */
[----:B------:R-:W-:-:S04]  /*24e0*/  IMAD.WIDE.U32 R64, R64, R74, R12 ;  /* 0x0000004a40407225 */ /* 0x000fc800078e000c */
[----:B------:R-:W-:Y:S01]  /*24f0*/  FMUL R18, R18, R23 ;  /* 0x0000001712127220 */ /* 0x000fe20000400000 */
[----:B------:R-:W-:Y:S01]  /*2500*/  IMAD.IADD R69, R69, 0x1, R65 ;  /* 0x0000000145457824 */ /* 0x000fe200078e0241 */
[----:B------:R-:W-:Y:S02]  /*2510*/  IADD3 R10, P1, R10, R64, RZ ;  /* 0x000000400a0a7210 */ /* 0x000fe40007f3e0ff */
[----:B------:R-:W-:-:S03]  /*2520*/  FFMA R18, R25, R22, R18 ;  /* 0x0000001619127223 */ /* 0x000fc60000000012 */
[----:B------:R-:W-:Y:S01]  /*2530*/  IMAD.X R11, R69, 0x1, R11, P1 ;  /* 0x00000001450b7824 */ /* 0x000fe200008e060b */
[C---:B------:R-:W-:Y:S02]  /*2540*/  LEA R12, P1, R10.reuse, R76, 0x1 ;  /* 0x0000004c0a0c7211 */ /* 0x040fe400078208ff */
[----:B------:R-:W-:Y:S02]  /*2550*/  F2FP.F16.F32.PACK_AB R18, RZ, R18 ;  /* 0x00000012ff12723e */ /* 0x000fe400000000ff */
[----:B------:R-:W-:Y:S02]  /*2560*/  LEA.HI.X R13, R10, R77, R11, 0x1, P1 ;  /* 0x0000004d0a0d7211 */ /* 0x000fe400008f0c0b */
[----:B------:R-:W-:Y:S02]  /*2570*/  PRMT R20, R18, 0x7610, R20 ;  /* 0x0000761012147816 */ /* 0x000fe40000000014 */
[----:B------:R-:W-:-:S03]  /*2580*/  PRMT R18, R3, 0x7610, R18 ;  /* 0x0000761003127816 */ /* 0x000fc60000000012 */
[----:B------:R1:W-:Y:S04]  /*2590*/  @P3 STG.E.U16 desc[UR52][R6.64+0x2], R20 ;  /* 0x0000021406003986 */ /* 0x0003e8000c101534 */
[----:B------:R-:W2:Y:S01]  /*25a0*/  @P2 LDG.E.LTC128B.U16 R18, desc[UR52][R12.64] ;  /* 0x000000340c122981 */ /* 0x000ea2000c1e1520 */
[----:B------:R-:W-:Y:S01]  /*25b0*/  IADD3 R14, P1, P3, R8, R64, R14 ;  /* 0x00000040080e7210 */ /* 0x000fe20007b3e00e */
[----:B------:R-:W-:Y:S01]  /*25c0*/  BSSY B1, `(.L_x_35) ;  /* 0x0000011000017945 */ /* 0x000fe20003800000 */
[C---:B------:R-:W-:Y:S02]  /*25d0*/  SHF.L.U64.HI R11, R70.reuse, 0x4, R71 ;  /* 0x00000004460b7819 */ /* 0x040fe40000010247 */
[----:B------:R-:W-:Y:S02]  /*25e0*/  IADD3.X R15, R9, R69, R15, P1, P3 ;  /* 0x00000045090f7210 */ /* 0x000fe40000fe640f */
[----:B------:R-:W-:-:S02]  /*25f0*/  LEA R10, P1, R70, R6, 0x4 ;  /* 0x00000006460a7211 */ /* 0x000fc400078220ff */
[----:B------:R-:W-:Y:S01]  /*2600*/  ISETP.GT.AND P0, PT, R0, 0x8, P0 ;  /* 0x000000080000780c */ /* 0x000fe20000704270 */
[----:B------:R-:W-:-:S04]  /*2610*/  IMAD.WIDE.U32 R14, R19, R72, R14 ;  /* 0x00000048130e7225 */ /* 0x000fc800078e000e */
[----:B------:R-:W-:Y:S02]  /*2620*/  IMAD.X R11, R11, 0x1, R7, P1 ;  /* 0x000000010b0b7824 */ /* 0x000fe400008e0607 */
[----:B------:R-:W-:Y:S02]  /*2630*/  IMAD.IADD R9, R67, 0x1, R15 ;  /* 0x0000000143097824 */ /* 0x000fe400078e020f */
[----:B--2---:R-:W-:-:S05]  /*2640*/  HADD2.F32 R8, -RZ, R18.H0_H0 ;  /* 0x20000012ff087230 */ /* 0x004fca0000004100 */
[----:B------:R-:W-:Y:S01]  /*2650*/  FMUL R3, R8, R23 ;  /* 0x0000001708037220 */ /* 0x000fe20000400000 */
[----:B------:R-:W-:-:S03]  /*2660*/  LEA R8, P3, R14, R76, 0x1 ;  /* 0x0000004c0e087211 */ /* 0x000fc600078608ff */
[----:B------:R-:W-:Y:S01]  /*2670*/  FFMA R3, R26, R22, R3 ;  /* 0x000000161a037223 */ /* 0x000fe20000000003 */
[----:B------:R-:W-:-:S04]  /*2680*/  LEA.HI.X R9, R14, R77, R9, 0x1, P3 ;  /* 0x0000004d0e097211 */ /* 0x000fc800018f0c09 */
[----:B------:R-:W-:-:S05]  /*2690*/  F2FP.F16.F32.PACK_AB R3, RZ, R3 ;  /* 0x00000003ff03723e */ /* 0x000fca00000000ff */
[----:B------:R1:W-:Y:S01]  /*26a0*/  @P2 STG.E.U16 desc[UR52][R10.64], R3 ;  /* 0x000000030a002986 */ /* 0x0003e2000c101534 */
[----:B------:R-:W-:Y:S05]  /*26b0*/  @!P0 BRA `(.L_x_36) ;  /* 0x0000000000048947 */ /* 0x000fea0003800000 */
[----:B------:R2:W5:Y:S02]  /*26c0*/  LDG.E.LTC128B.U16 R18, desc[UR52][R8.64+0x2] ;  /* 0x0000023408127981 */ /* 0x000564000c1e1520 */
.L_x_36:
[----:B------:R-:W-:Y:S05]  /*26d0*/  BSYNC B1 ;  /* 0x0000000000017941 */ /* 0x000fea0003800000 */
.L_x_35:
[----:B-----5:R-:W-:Y:S01]  /*26e0*/  HADD2.F32 R12, -RZ, R18.H0_H0 ;  /* 0x20000012ff0c7230 */ /* 0x020fe20000004100 */
[----:B------:R-:W-:Y:S01]  /*26f0*/  ISETP.GT.AND P1, PT, R2, 0x8, PT ;  /* 0x000000080200780c */ /* 0x000fe20003f24270 */
[----:B------:R-:W-:Y:S03]  /*2700*/  BSSY B1, `(.L_x_37) ;  /* 0x0000008000017945 */ /* 0x000fe60003800000 */
[----:B------:R-:W-:Y:S01]  /*2710*/  FMUL R12, R12, R23 ;  /* 0x000000170c0c7220 */ /* 0x000fe20000400000 */
[----:B------:R-:W-:-:S03]  /*2720*/  ISETP.GT.AND P2, PT, R0, RZ, P1 ;  /* 0x000000ff0000720c */ /* 0x000fc60000f44270 */
[----:B------:R-:W-:-:S05]  /*2730*/  FFMA R12, R27, R22, R12 ;  /* 0x000000161b0c7223 */ /* 0x000fca000000000c */
[----:B------:R-:W-:-:S05]  /*2740*/  F2FP.F16.F32.PACK_AB R12, RZ, R12 ;  /* 0x0000000cff0c723e */ /* 0x000fca00000000ff */
[----:B------:R3:W-:Y:S01]  /*2750*/  @P0 STG.E.U16 desc[UR52][R10.64+0x2], R12 ;  /* 0x0000020c0a000986 */ /* 0x0007e2000c101534 */
[----:B------:R-:W-:Y:S05]  /*2760*/  @!P2 BRA `(.L_x_38) ;  /* 0x000000000004a947 */ /* 0x000fea0003800000 */
[----:B------:R4:W5:Y:S02]  /*2770*/  LDG.E.LTC128B.U16 R18, desc[UR52][R4.64+0x10] ;  /* 0x0000103404127981 */ /* 0x000964000c1e1520 */
.L_x_38:
[----:B------:R-:W-:Y:S05]  /*2780*/  BSYNC B1 ;  /* 0x0000000000017941 */ /* 0x000fea0003800000 */
.L_x_37:
[----:B---3-5:R-:W-:Y:S01]  /*2790*/  HADD2.F32 R12, -RZ, R18.H0_H0 ;  /* 0x20000012ff0c7230 */ /* 0x028fe20000004100 */
[----:B------:R-:W-:Y:S01]  /*27a0*/  ISETP.GT.AND P0, PT, R2, 0x9, PT ;  /* 0x000000090200780c */ /* 0x000fe20003f04270 */
[----:B------:R-:W-:Y:S03]  /*27b0*/  BSSY B1, `(.L_x_39) ;  /* 0x0000008000017945 */ /* 0x000fe60003800000 */
[----:B-1----:R-:W-:Y:S01]  /*27c0*/  FMUL R3, R12, R23 ;  /* 0x000000170c037220 */ /* 0x002fe20000400000 */
[----:B------:R-:W-:-:S03]  /*27d0*/  ISETP.GT.AND P3, PT, R0, RZ, P0 ;  /* 0x000000ff0000720c */ /* 0x000fc60000764270 */
[----:B------:R-:W-:-:S05]  /*27e0*/  FFMA R3, R28, R22, R3 ;  /* 0x000000161c037223 */ /* 0x000fca0000000003 */
[----:B------:R-:W-:-:S05]  /*27f0*/  F2FP.F16.F32.PACK_AB R3, RZ, R3 ;  /* 0x00000003ff03723e */ /* 0x000fca00000000ff */
[----:B------:R1:W-:Y:S01]  /*2800*/  @P2 STG.E.U16 desc[UR52][R6.64+0x10], R3 ;  /* 0x0000100306002986 */ /* 0x0003e2000c101534 */
[----:B------:R-:W-:Y:S05]  /*2810*/  @!P3 BRA `(.L_x_40) ;  /* 0x000000000004b947 */ /* 0x000fea0003800000 */
[----:B------:R3:W5:Y:S02]  /*2820*/  LDG.E.LTC128B.U16 R18, desc[UR52][R4.64+0x12] ;  /* 0x0000123404127981 */ /* 0x000764000c1e1520 */
.L_x_40:
[----:B------:R-:W-:Y:S05]  /*2830*/  BSYNC B1 ;  /* 0x0000000000017941 */ /* 0x000fea0003800000 */
.L_x_39:
[----:B-----5:R-:W-:Y:S01]  /*2840*/  HADD2.F32 R12, -RZ, R18.H0_H0 ;  /* 0x20000012ff0c7230 */ /* 0x020fe20000004100 */
[----:B------:R-:W-:Y:S01]  /*2850*/  ISETP.GT.AND P1, PT, R0, 0x8, P1 ;  /* 0x000000080000780c */ /* 0x000fe20000f24270 */
[----:B------:R-:W-:Y:S03]  /*2860*/  BSSY B1, `(.L_x_41) ;  /* 0x0000007000017945 */ /* 0x000fe60003800000 */
[----:B------:R-:W-:-:S04]  /*2870*/  FMUL R12, R12, R23 ;  /* 0x000000170c0c7220 */ /* 0x000fc80000400000 */
[----:B------:R-:W-:-:S05]  /*2880*/  FFMA R12, R29, R22, R12 ;  /* 0x000000161d0c7223 */ /* 0x000fca000000000c */
[----:B------:R-:W-:-:S05]  /*2890*/  F2FP.F16.F32.PACK_AB R12, RZ, R12 ;  /* 0x0000000cff0c723e */ /* 0x000fca00000000ff */
[----:B------:R0:W-:Y:S01]  /*28a0*/  @P3 STG.E.U16 desc[UR52][R6.64+0x12], R12 ;  /* 0x0000120c06003986 */ /* 0x0001e2000c101534 */
[----:B------:R-:W-:Y:S05]  /*28b0*/  @!P1 BRA `(.L_x_42) ;  /* 0x0000000000049947 */ /* 0x000fea0003800000 */
[----:B------:R0:W5:Y:S02]  /*28c0*/  LDG.E.LTC128B.U16 R18, desc[UR52][R8.64+0x10] ;  /* 0x0000103408127981 */ /* 0x000164000c1e1520 */
.L_x_42:
[----:B------:R-:W-:Y:S05]  /*28d0*/  BSYNC B1 ;  /* 0x0000000000017941 */ /* 0x000fea0003800000 */
.L_x_41:
[----:B0----5:R-:W-:Y:S01]  /*28e0*/  HADD2.F32 R12, -RZ, R18.H0_H0 ;  /* 0x20000012ff0c7230 */ /* 0x021fe20000004100 */
[----:B------:R-:W-:Y:S01]  /*28f0*/  ISETP.GT.AND P0, PT, R0, 0x8, P0 ;  /* 0x000000080000780c */ /* 0x000fe20000704270 */
[----:B------:R-:W-:Y:S03]  /*2900*/  BSSY B1, `(.L_x_43) ;  /* 0x0000007000017945 */ /* 0x000fe60003800000 */
[----:B-1----:R-:W-:-:S04]  /*2910*/  FMUL R3, R12, R23 ;  /* 0x000000170c037220 */ /* 0x002fc80000400000 */
[----:B------:R-:W-:-:S05]  /*2920*/  FFMA R3, R30, R22, R3 ;  /* 0x000000161e037223 */ /* 0x000fca0000000003 */
[----:B------:R-:W-:-:S05]  /*2930*/  F2FP.F16.F32.PACK_AB R3, RZ, R3 ;  /* 0x00000003ff03723e */ /* 0x000fca00000000ff */
[----:B------:R0:W-:Y:S01]  /*2940*/  @P1 STG.E.U16 desc[UR52][R10.64+0x10], R3 ;  /* 0x000010030a001986 */ /* 0x0001e2000c101534 */
[----:B------:R-:W-:Y:S05]  /*2950*/  @!P0 BRA `(.L_x_44) ;  /* 0x0000000000048947 */ /* 0x000fea0003800000 */
[----:B------:R1:W5:Y:S02]  /*2960*/  LDG.E.LTC128B.U16 R18, desc[UR52][R8.64+0x12] ;  /* 0x0000123408127981 */ /* 0x000364000c1e1520 */
.L_x_44:
[----:B------:R-:W-:Y:S05]  /*2970*/  BSYNC B1 ;  /* 0x0000000000017941 */ /* 0x000fea0003800000 */
.L_x_43:
        /* <DEDUP_REMOVED lines=10> */
.L_x_46:
[----:B------:R-:W-:Y:S05]  /*2a20*/  BSYNC B1 ;  /* 0x0000000000017941 */ /* 0x000fea0003800000 */
.L_x_45:
[----:B0----5:R-:W-:Y:S01]  /*2a30*/  HADD2.F32 R12, -RZ, R18.H0_H0 ;  /* 0x20000012ff0c7230 */ /* 0x021fe20000004100 */
        /* <DEDUP_REMOVED lines=9> */
.L_x_48:
[----:B------:R-:W-:Y:S05]  /*2ad0*/  BSYNC B1 ;  /* 0x0000000000017941 */ /* 0x000fea0003800000 */
.L_x_47:
        /* <DEDUP_REMOVED lines=9> */
.L_x_50:
[----:B------:R-:W-:Y:S05]  /*2b70*/  BSYNC B1 ;  /* 0x0000000000017941 */ /* 0x000fea0003800000 */
.L_x_49:
[----:B0----5:R-:W-:Y:S01]  /*2b80*/  HADD2.F32 R12, -RZ, R18.H0_H0 ;  /* 0x20000012ff0c7230 */ /* 0x021fe20000004100 */
        /* <DEDUP_REMOVED lines=8> */
.L_x_52:
[----:B------:R-:W-:Y:S05]  /*2c10*/  BSYNC B1 ;  /* 0x0000000000017941 */ /* 0x000fea0003800000 */
.L_x_51:
        /* <DEDUP_REMOVED lines=10> */
.L_x_54:
[----:B------:R-:W-:Y:S05]  /*2cc0*/  BSYNC B1 ;  /* 0x0000000000017941 */ /* 0x000fea0003800000 */
.L_x_53:
        /* <DEDUP_REMOVED lines=10> */
.L_x_56:
[----:B------:R-:W-:Y:S05]  /*2d70*/  BSYNC B1 ;  /* 0x0000000000017941 */ /* 0x000fea0003800000 */
.L_x_55:
        /* <DEDUP_REMOVED lines=9> */
.L_x_58:
[----:B------:R-:W-:Y:S05]  /*2e10*/  BSYNC B1 ;  /* 0x0000000000017941 */ /* 0x000fea0003800000 */
.L_x_57:
        /* <DEDUP_REMOVED lines=9> */
.L_x_60:
[----:B------:R-:W-:Y:S05]  /*2eb0*/  BSYNC B1 ;  /* 0x0000000000017941 */ /* 0x000fea0003800000 */
.L_x_59:
        /* <DEDUP_REMOVED lines=10> */
.L_x_62:
[----:B------:R-:W-:Y:S05]  /*2f60*/  BSYNC B1 ;  /* 0x0000000000017941 */ /* 0x000fea0003800000 */
.L_x_61:
        /* <DEDUP_REMOVED lines=10> */
.L_x_64:
[----:B------:R-:W-:Y:S05]  /*3010*/  BSYNC B1 ;  /* 0x0000000000017941 */ /* 0x000fea0003800000 */
.L_x_63:
        /* <DEDUP_REMOVED lines=9> */
.L_x_66:
[----:B------:R-:W-:Y:S05]  /*30b0*/  BSYNC B1 ;  /* 0x0000000000017941 */ /* 0x000fea0003800000 */
.L_x_65:
        /* <DEDUP_REMOVED lines=9> */
.L_x_68:
[----:B------:R-:W-:Y:S05]  /*3150*/  BSYNC B1 ;  /* 0x0000000000017941 */ /* 0x000fea0003800000 */
.L_x_67:
        /* <DEDUP_REMOVED lines=10> */
.L_x_70:
[----:B------:R-:W-:Y:S05]  /*3200*/  BSYNC B1 ;  /* 0x0000000000017941 */ /* 0x000fea0003800000 */
.L_x_69:
        /* <DEDUP_REMOVED lines=10> */
.L_x_72:
[----:B------:R-:W-:Y:S05]  /*32b0*/  BSYNC B1 ;  /* 0x0000000000017941 */ /* 0x000fea0003800000 */
.L_x_71:
        /* <DEDUP_REMOVED lines=9> */
.L_x_74:
[----:B------:R-:W-:Y:S05]  /*3350*/  BSYNC B1 ;  /* 0x0000000000017941 */ /* 0x000fea0003800000 */
.L_x_73:
        /* <DEDUP_REMOVED lines=9> */
.L_x_76:
[----:B------:R-:W-:Y:S05]  /*33f0*/  BSYNC B1 ;  /* 0x0000000000017941 */ /* 0x000fea0003800000 */
.L_x_75:
        /* <DEDUP_REMOVED lines=10> */
.L_x_78:
[----:B------:R-:W-:Y:S05]  /*34a0*/  BSYNC B1 ;  /* 0x0000000000017941 */ /* 0x000fea0003800000 */
.L_x_77:
        /* <DEDUP_REMOVED lines=10> */
.L_x_80:
[----:B------:R-:W-:Y:S05]  /*3550*/  BSYNC B1 ;  /* 0x0000000000017941 */ /* 0x000fea0003800000 */
.L_x_79:
        /* <DEDUP_REMOVED lines=9> */
.L_x_82:
[----:B------:R-:W-:Y:S05]  /*35f0*/  BSYNC B1 ;  /* 0x0000000000017941 */ /* 0x000fea0003800000 */
.L_x_81:
        /* <DEDUP_REMOVED lines=9> */
.L_x_84:
[----:B------:R-:W-:Y:S05]  /*3690*/  BSYNC B1 ;  /* 0x0000000000017941 */ /* 0x000fea0003800000 */
.L_x_83:
        /* <DEDUP_REMOVED lines=10> */
.L_x_86:
[----:B------:R-:W-:Y:S05]  /*3740*/  BSYNC B1 ;  /* 0x0000000000017941 */ /* 0x000fea0003800000 */
.L_x_85:
[----:B0----5:R-:W-:Y:S01]  /*3750*/  HADD2.F32 R12, -RZ, R18.H0_H0 ;  /* 0x20000012ff0c7230 */ /* 0x021fe20000004100 */
[----:B------:R-:W-:Y:S01]  /*3760*/  ISETP.GT.AND P0, PT, R2, 0x39, PT ;  /* 0x000000390200780c */ /* 0x000fe20003f04270 */
[----:B------:R-:W-:Y:S01]  /*3770*/  @P2 IMAD.MOV.U32 R2, RZ, RZ, R6 ;  /* 0x000000ffff022224 */ /* 0x000fe200078e0006 */
[----:B------:R-:W-:Y:S02]  /*3780*/  BSSY B1, `(.L_x_87) ;  /* 0x000000a000017945 */ /* 0x000fe40003800000 */
[----:B------:R-:W-:Y:S01]  /*3790*/  FMUL R3, R12, R23 ;  /* 0x000000170c037220 */ /* 0x000fe20000400000 */
[----:B------:R-:W-:-:S03]  /*37a0*/  ISETP.GT.AND P3, PT, R0, RZ, P0 ;  /* 0x000000ff0000720c */ /* 0x000fc60000764270 */
[----:B------:R-:W-:-:S05]  /*37b0*/  FFMA R3, R52, R22, R3 ;  /* 0x0000001634037223 */ /* 0x000fca0000000003 */
[----:B------:R-:W-:-:S04]  /*37c0*/  F2FP.F16.F32.PACK_AB R3, RZ, R3 ;  /* 0x00000003ff03723e */ /* 0x000fc800000000ff */
[----:B------:R-:W-:Y:S01]  /*37d0*/  PRMT R12, R3, 0x7610, R12 ;  /* 0x00007610030c7816 */ /* 0x000fe2000000000c */
[----:B------:R-:W-:-:S05]  /*37e0*/  @P2 IMAD.MOV.U32 R3, RZ, RZ, R7 ;  /* 0x000000ffff032224 */ /* 0x000fca00078e0007 */
[----:B------:R0:W-:Y:S01]  /*37f0*/  @P2 STG.E.U16 desc[UR52][R2.64+0x70], R12 ;  /* 0x0000700c02002986 */ /* 0x0001e2000c101534 */
[----:B------:R-:W-:Y:S05]  /*3800*/  @!P3 BRA `(.L_x_88) ;  /* 0x000000000004b947 */ /* 0x000fea0003800000 */
[----:B------:R0:W5:Y:S02]  /*3810*/  LDG.E.LTC128B.U16 R18, desc[UR52][R4.64+0x72] ;  /* 0x0000723404127981 */ /* 0x000164000c1e1520 */
.L_x_88:
[----:B------:R-:W-:Y:S05]  /*3820*/  BSYNC B1 ;  /* 0x0000000000017941 */ /* 0x000fea0003800000 */
.L_x_87:
        /* <DEDUP_REMOVED lines=9> */
.L_x_90:
[----:B------:R-:W-:Y:S05]  /*38c0*/  BSYNC B1 ;  /* 0x0000000000017941 */ /* 0x000fea0003800000 */
.L_x_89:
[----:B0----5:R-:W-:Y:S01]  /*38d0*/  HADD2.F32 R2, -RZ, R18.H0_H0 ;  /* 0x20000012ff027230 */ /* 0x021fe20000004100 */
[----:B------:R-:W-:Y:S01]  /*38e0*/  ISETP.GT.AND P0, PT, R0, 0x8, P0 ;  /* 0x000000080000780c */ /* 0x000fe20000704270 */
[----:B------:R-:W-:Y:S03]  /*38f0*/  BSSY B1, `(.L_x_91) ;  /* 0x000000a000017945 */ /* 0x000fe60003800000 */
[----:B------:R-:W-:Y:S01]  /*3900*/  FMUL R3, R2, R23 ;  /* 0x0000001702037220 */ /* 0x000fe20000400000 */
[----:B------:R-:W-:-:S03]  /*3910*/  @P1 IMAD.MOV.U32 R2, RZ, RZ, R10 ;  /* 0x000000ffff021224 */ /* 0x000fc600078e000a */
[----:B------:R-:W-:-:S05]  /*3920*/  FFMA R3, R54, R22, R3 ;  /* 0x0000001636037223 */ /* 0x000fca0000000003 */
[----:B------:R-:W-:-:S04]  /*3930*/  F2FP.F16.F32.PACK_AB R3, RZ, R3 ;  /* 0x00000003ff03723e */ /* 0x000fc800000000ff */
[----:B---34-:R-:W-:Y:S01]  /*3940*/  PRMT R4, R3, 0x7610, R4 ;  /* 0x0000761003047816 */ /* 0x018fe20000000004 */
[----:B------:R-:W-:-:S05]  /*3950*/  @P1 IMAD.MOV.U32 R3, RZ, RZ, R11 ;  /* 0x000000ffff031224 */ /* 0x000fca00078e000b */
[----:B------:R0:W-:Y:S01]  /*3960*/  @P1 STG.E.U16 desc[UR52][R2.64+0x70], R4 ;  /* 0x0000700402001986 */ /* 0x0001e2000c101534 */
[----:B------:R-:W-:Y:S05]  /*3970*/  @!P0 BRA `(.L_x_92) ;  /* 0x0000000000048947 */ /* 0x000fea0003800000 */
[----:B------:R3:W5:Y:S02]  /*3980*/  LDG.E.LTC128B.U16 R18, desc[UR52][R8.64+0x72] ;  /* 0x0000723408127981 */ /* 0x000764000c1e1520 */
.L_x_92:
[----:B------:R-:W-:Y:S05]  /*3990*/  BSYNC B1 ;  /* 0x0000000000017941 */ /* 0x000fea0003800000 */
.L_x_91:
[----:B------:R-:W-:Y:S05]  /*39a0*/  @!P0 BRA `(.L_x_93) ;  /* 0x0000000800b08947 */ /* 0x000fea0003800000 */
[----:B-----5:R-:W-:-:S05]  /*39b0*/  HADD2.F32 R18, -RZ, R18.H0_H0 ;  /* 0x20000012ff127230 */ /* 0x020fca0000004100 */
[----:B------:R-:W-:-:S04]  /*39c0*/  FMUL R18, R18, R23 ;  /* 0x0000001712127220 */ /* 0x000fc80000400000 */
[----:B------:R-:W-:-:S05]  /*39d0*/  FFMA R18, R55, R22, R18 ;  /* 0x0000001637127223 */ /* 0x000fca0000000012 */
[----:B------:R-:W-:-:S05]  /*39e0*/  F2FP.F16.F32.PACK_AB R18, RZ, R18 ;  /* 0x00000012ff12723e */ /* 0x000fca00000000ff */
[----:B------:R4:W-:Y:S01]  /*39f0*/  STG.E.U16 desc[UR52][R10.64+0x72], R18 ;  /* 0x000072120a007986 */ /* 0x0009e2000c101534 */
[----:B------:R-:W-:Y:S05]  /*3a00*/  BRA `(.L_x_93) ;  /* 0x0000000800987947 */ /* 0x000fea0003800000 */
.L_x_32:
[----:B------:R-:W-:Y:S01]  /*3a10*/  ISETP.GT.AND P0, PT, R2, 0x1, PT ;  /* 0x000000010200780c */ /* 0x000fe20003f04270 */
[----:B------:R-:W-:Y:S01]  /*3a20*/  ULDC.64 UR4, c[0x0][0x5c0] ;  /* 0x0001700000047ab9 */ /* 0x000fe20000000a00 */
[-C--:B------:R-:W-:Y:S01]  /*3a30*/  FMUL R24, R24, R22.reuse ;  /* 0x0000001618187220 */ /* 0x080fe20000400000 */
[-C--:B------:R-:W-:Y:S01]  /*3a40*/  FMUL R25, R25, R22.reuse ;  /* 0x0000001619197220 */ /* 0x080fe20000400000 */
[----:B------:R-:W-:Y:S01]  /*3a50*/  ISETP.GT.AND P3, PT, R0, RZ, P0 ;  /* 0x000000ff0000720c */ /* 0x000fe20000764270 */
[-C--:B------:R-:W-:Y:S01]  /*3a60*/  FMUL R26, R26, R22.reuse ;  /* 0x000000161a1a7220 */ /* 0x080fe20000400000 */
[----:B------:R-:W-:Y:S01]  /*3a70*/  LEA R4, P4, R66, UR4, 0x1 ;  /* 0x0000000442047c11 */ /* 0x000fe2000f8808ff */
[----:B------:R-:W-:Y:S01]  /*3a80*/  FMUL R27, R27, R22 ;  /* 0x000000161b1b7220 */ /* 0x000fe20000400000 */
[----:B------:R-:W-:Y:S01]  /*3a90*/  F2FP.F16.F32.PACK_AB R24, RZ, R24 ;  /* 0x00000018ff18723e */ /* 0x000fe200000000ff */
[-C--:B------:R-:W-:Y:S01]  /*3aa0*/  FMUL R28, R28, R22.reuse ;  /* 0x000000161c1c7220 */ /* 0x080fe20000400000 */
[----:B------:R-:W-:Y:S01]  /*3ab0*/  LEA.HI.X R5, R66, UR5, R7, 0x1, P4 ;  /* 0x0000000542057c11 */ /* 0x000fe2000a0f0c07 */
[-C--:B------:R-:W-:Y:S01]  /*3ac0*/  FMUL R29, R29, R22.reuse ;  /* 0x000000161d1d7220 */ /* 0x080fe20000400000 */
[----:B------:R-:W-:Y:S01]  /*3ad0*/  F2FP.F16.F32.PACK_AB R25, RZ, R25 ;  /* 0x00000019ff19723e */ /* 0x000fe200000000ff */
[----:B------:R-:W-:Y:S01]  /*3ae0*/  FMUL R30, R30, R22 ;  /* 0x000000161e1e7220 */ /* 0x000fe20000400000 */
[C---:B------:R-:W-:Y:S01]  /*3af0*/  SHF.L.U64.HI R71, R70.reuse, 0x4, R71 ;  /* 0x0000000446477819 */ /* 0x040fe20000010247 */
[----:B------:R-:W-:Y:S01]  /*3b00*/  @P1 STG.E.U16 desc[UR52][R4.64], R24 ;  /* 0x0000001804001986 */ /* 0x000fe2000c101534 */
[----:B------:R-:W-:Y:S01]  /*3b10*/  LEA R6, P4, R70, R4, 0x4 ;  /* 0x0000000446067211 */ /* 0x000fe200078820ff */
[-C--:B------:R-:W-:Y:S01]  /*3b20*/  FMUL R31, R31, R22.reuse ;  /* 0x000000161f1f7220 */ /* 0x080fe20000400000 */
[----:B------:R-:W-:Y:S01]  /*3b30*/  ISETP.GT.AND P2, PT, R0, 0x8, P2 ;  /* 0x000000080000780c */ /* 0x000fe20001744270 */
[----:B------:R-:W-:Y:S01]  /*3b40*/  @P3 STG.E.U16 desc[UR52][R4.64+0x2], R25 ;  /* 0x0000021904003986 */ /* 0x000fe2000c101534 */
[----:B------:R-:W-:Y:S01]  /*3b50*/  ISETP.GT.AND P1, PT, R2, 0x8, PT ;  /* 0x000000080200780c */ /* 0x000fe20003f24270 */
[----:B------:R-:W-:Y:S01]  /*3b60*/  IMAD.X R7, R71, 0x1, R5, P4 ;  /* 0x0000000147077824 */ /* 0x000fe200020e0605 */
[----:B------:R-:W-:Y:S01]  /*3b70*/  ISETP.GT.AND P3, PT, R0, 0x8, P0 ;  /* 0x000000080000780c */ /* 0x000fe20000764270 */
[-C--:B------:R-:W-:Y:S01]  /*3b80*/  FMUL R32, R32, R22.reuse ;  /* 0x0000001620207220 */ /* 0x080fe20000400000 */
[----:B------:R-:W-:Y:S01]  /*3b90*/  ISETP.GT.AND P0, PT, R2, 0x9, PT ;  /* 0x000000090200780c */ /* 0x000fe20003f04270 */
[-C--:B------:R-:W-:Y:S01]  /*3ba0*/  FMUL R33, R33, R22.reuse ;  /* 0x0000001621217220 */ /* 0x080fe20000400000 */
[----:B------:R-:W-:Y:S01]  /*3bb0*/  ISETP.GT.AND P5, PT, R0, RZ, P1 ;  /* 0x000000ff0000720c */ /* 0x000fe20000fa4270 */
[-C--:B------:R-:W-:Y:S01]  /*3bc0*/  FMUL R34, R34, R22.reuse ;  /* 0x0000001622227220 */ /* 0x080fe20000400000 */
[----:B------:R-:W-:Y:S01]  /*3bd0*/  ISETP.GT.AND P4, PT, R0, RZ, P0 ;  /* 0x000000ff0000720c */ /* 0x000fe20000784270 */
[----:B------:R-:W-:Y:S01]  /*3be0*/  FMUL R35, R35, R22 ;  /* 0x0000001623237220 */ /* 0x000fe20000400000 */
[----:B------:R-:W-:Y:S01]  /*3bf0*/  F2FP.F16.F32.PACK_AB R26, RZ, R26 ;  /* 0x0000001aff1a723e */ /* 0x000fe200000000ff */
[-C--:B------:R-:W-:Y:S01]  /*3c00*/  FMUL R36, R36, R22.reuse ;  /* 0x0000001624247220 */ /* 0x080fe20000400000 */
[----:B------:R-:W-:Y:S01]  /*3c10*/  F2FP.F16.F32.PACK_AB R27, RZ, R27 ;  /* 0x0000001bff1b723e */ /* 0x000fe200000000ff */
[----:B------:R-:W-:Y:S01]  /*3c20*/  FMUL R37, R37, R22 ;  /* 0x0000001625257220 */ /* 0x000fe20000400000 */
[----:B------:R-:W-:Y:S01]  /*3c30*/  F2FP.F16.F32.PACK_AB R28, RZ, R28 ;  /* 0x0000001cff1c723e */ /* 0x000fe200000000ff */
[----:B------:R-:W-:Y:S01]  /*3c40*/  @P2 STG.E.U16 desc[UR52][R6.64], R26 ;  /* 0x0000001a06002986 */ /* 0x000fe2000c101534 */
[----:B------:R-:W-:Y:S01]  /*3c50*/  F2FP.F16.F32.PACK_AB R29, RZ, R29 ;  /* 0x0000001dff1d723e */ /* 0x000fe200000000ff */
[-C--:B------:R-:W-:Y:S01]  /*3c60*/  FMUL R38, R38, R22.reuse ;  /* 0x0000001626267220 */ /* 0x080fe20000400000 */
[----:B------:R-:W-:Y:S01]  /*3c70*/  ISETP.GT.AND P1, PT, R0, 0x8, P1 ;  /* 0x000000080000780c */ /* 0x000fe20000f24270 */
[----:B------:R-:W-:Y:S01]  /*3c80*/  @P3 STG.E.U16 desc[UR52][R6.64+0x2], R27 ;  /* 0x0000021b06003986 */ /* 0x000fe2000c101534 */
[----:B------:R-:W-:Y:S01]  /*3c90*/  ISETP.GT.AND P3, PT, R2, 0x10, PT ;  /* 0x000000100200780c */ /* 0x000fe20003f64270 */
[-C--:B------:R-:W-:Y:S01]  /*3ca0*/  FMUL R39, R39, R22.reuse ;  /* 0x0000001627277220 */ /* 0x080fe20000400000 */
[----:B------:R-:W-:Y:S01]  /*3cb0*/  ISETP.GT.AND P2, PT, R0, 0x8, P0 ;  /* 0x000000080000780c */ /* 0x000fe20000744270 */
[----:B------:R-:W-:Y:S01]  /*3cc0*/  @P5 STG.E.U16 desc[UR52][R4.64+0x10], R28 ;  /* 0x0000101c04005986 */ /* 0x000fe2000c101534 */
[----:B------:R-:W-:Y:S01]  /*3cd0*/  ISETP.GT.AND P0, PT, R2, 0x11, PT ;  /* 0x000000110200780c */ /* 0x000fe20003f04270 */
[----:B------:R-:W-:Y:S01]  /*3ce0*/  FMUL R40, R40, R22 ;  /* 0x0000001628287220 */ /* 0x000fe20000400000 */
[----:B------:R-:W-:Y:S01]  /*3cf0*/  F2FP.F16.F32.PACK_AB R30, RZ, R30 ;  /* 0x0000001eff1e723e */ /* 0x000fe200000000ff */
[----:B------:R-:W-:Y:S01]  /*3d00*/  @P4 STG.E.U16 desc[UR52][R4.64+0x12], R29 ;  /* 0x0000121d04004986 */ /* 0x000fe2000c101534 */
[C---:B------:R-:W-:Y:S01]  /*3d10*/  ISETP.GT.AND P4, PT, R0.reuse, RZ, P3 ;  /* 0x000000ff0000720c */ /* 0x040fe20001f84270 */
[-C--:B------:R-:W-:Y:S01]  /*3d20*/  FMUL R41, R41, R22.reuse ;  /* 0x0000001629297220 */ /* 0x080fe20000400000 */
[----:B------:R-:W-:Y:S01]  /*3d30*/  ISETP.GT.AND P5, PT, R0, RZ, P0 ;  /* 0x000000ff0000720c */ /* 0x000fe200007a4270 */
[----:B------:R-:W-:Y:S01]  /*3d40*/  @P1 STG.E.U16 desc[UR52][R6.64+0x10], R30 ;  /* 0x0000101e06001986 */ /* 0x000fe2000c101534 */
[----:B------:R-:W-:Y:S01]  /*3d50*/  F2FP.F16.F32.PACK_AB R31, RZ, R31 ;  /* 0x0000001fff1f723e */ /* 0x000fe200000000ff */
[----:B------:R-:W-:Y:S01]  /*3d60*/  FMUL R42, R42, R22 ;  /* 0x000000162a2a7220 */ /* 0x000fe20000400000 */
[----:B------:R-:W-:Y:S01]  /*3d70*/  F2FP.F16.F32.PACK_AB R32, RZ, R32 ;  /* 0x00000020ff20723e */ /* 0x000fe200000000ff */
[-C--:B------:R-:W-:Y:S01]  /*3d80*/  FMUL R43, R43, R22.reuse ;  /* 0x000000162b2b7220 */ /* 0x080fe20000400000 */
[----:B------:R-:W-:Y:S01]  /*3d90*/  ISETP.GT.AND P1, PT, R0, 0x8, P3 ;  /* 0x000000080000780c */ /* 0x000fe20001f24270 */
[----:B------:R-:W-:Y:S01]  /*3da0*/  @P2 STG.E.U16 desc[UR52][R6.64+0x12], R31 ;  /* 0x0000121f06002986 */ /* 0x000fe2000c101534 */
[----:B------:R-:W-:Y:S01]  /*3db0*/  F2FP.F16.F32.PACK_AB R33, RZ, R33 ;  /* 0x00000021ff21723e */ /* 0x000fe200000000ff */
[-C--:B------:R-:W-:Y:S01]  /*3dc0*/  FMUL R44, R44, R22.reuse ;  /* 0x000000162c2c7220 */ /* 0x080fe20000400000 */
[----:B------:R-:W-:Y:S01]  /*3dd0*/  ISETP.GT.AND P2, PT, R2, 0x18, PT ;  /* 0x000000180200780c */ /* 0x000fe20003f44270 */
[----:B------:R-:W-:Y:S01]  /*3de0*/  @P4 STG.E.U16 desc[UR52][R4.64+0x20], R32 ;  /* 0x0000202004004986 */ /* 0x000fe2000c101534 */
[----:B------:R-:W-:Y:S01]  /*3df0*/  ISETP.GT.AND P0, PT, R0, 0x8, P0 ;  /* 0x000000080000780c */ /* 0x000fe20000704270 */
[-C--:B------:R-:W-:Y:S01]  /*3e00*/  FMUL R45, R45, R22.reuse ;  /* 0x000000162d2d7220 */ /* 0x080fe20000400000 */
[----:B------:R-:W-:Y:S01]  /*3e10*/  ISETP.GT.AND P3, PT, R2, 0x19, PT ;  /* 0x000000190200780c */ /* 0x000fe20003f64270 */
[----:B------:R-:W-:Y:S01]  /*3e20*/  @P5 STG.E.U16 desc[UR52][R4.64+0x22], R33 ;  /* 0x0000222104005986 */ /* 0x000fe2000c101534 */
[----:B------:R-:W-:Y:S01]  /*3e30*/  ISETP.GT.AND P4, PT, R0, RZ, P2 ;  /* 0x000000ff0000720c */ /* 0x000fe20001784270 */
[----:B------:R-:W-:Y:S01]  /*3e40*/  FMUL R46, R46, R22 ;  /* 0x000000162e2e7220 */ /* 0x000fe20000400000 */
[----:B------:R-:W-:Y:S01]  /*3e50*/  F2FP.F16.F32.PACK_AB R34, RZ, R34 ;  /* 0x00000022ff22723e */ /* 0x000fe200000000ff */
[-C--:B------:R-:W-:Y:S01]  /*3e60*/  FMUL R47, R47, R22.reuse ;  /* 0x000000162f2f7220 */ /* 0x080fe20000400000 */
[----:B------:R-:W-:Y:S01]  /*3e70*/  ISETP.GT.AND P5, PT, R0, RZ, P3 ;  /* 0x000000ff0000720c */ /* 0x000fe20001fa4270 */
[----:B------:R-:W-:Y:S01]  /*3e80*/  FMUL R48, R48, R22 ;  /* 0x0000001630307220 */ /* 0x000fe20000400000 */
[----:B------:R-:W-:Y:S01]  /*3e90*/  F2FP.F16.F32.PACK_AB R35, RZ, R35 ;  /* 0x00000023ff23723e */ /* 0x000fe200000000ff */
[----:B------:R-:W-:Y:S01]  /*3ea0*/  @P1 STG.E.U16 desc[UR52][R6.64+0x20], R34 ;  /* 0x0000202206001986 */ /* 0x000fe2000c101534 */
[----:B------:R-:W-:Y:S01]  /*3eb0*/  F2FP.F16.F32.PACK_AB R36, RZ, R36 ;  /* 0x00000024ff24723e */ /* 0x000fe200000000ff */
[-C--:B------:R-:W-:Y:S01]  /*3ec0*/  FMUL R49, R49, R22.reuse ;  /* 0x0000001631317220 */ /* 0x080fe20000400000 */
[C---:B------:R-:W-:Y:S01]  /*3ed0*/  ISETP.GT.AND P1, PT, R0.reuse, 0x8, P2 ;  /* 0x000000080000780c */ /* 0x040fe20001724270 */
[----:B------:R-:W-:Y:S01]  /*3ee0*/  @P0 STG.E.U16 desc[UR52][R6.64+0x22], R35 ;  /* 0x0000222306000986 */ /* 0x000fe2000c101534 */
[----:B------:R-:W-:Y:S01]  /*3ef0*/  ISETP.GT.AND P2, PT, R0, 0x8, P3 ;  /* 0x000000080000780c */ /* 0x000fe20001f44270 */
[-C--:B------:R-:W-:Y:S01]  /*3f00*/  FMUL R50, R50, R22.reuse ;  /* 0x0000001632327220 */ /* 0x080fe20000400000 */
[----:B------:R-:W-:Y:S01]  /*3f10*/  F2FP.F16.F32.PACK_AB R37, RZ, R37 ;  /* 0x00000025ff25723e */ /* 0x000fe200000000ff */
[----:B------:R-:W-:Y:S01]  /*3f20*/  @P4 STG.E.U16 desc[UR52][R4.64+0x30], R36 ;  /* 0x0000302404004986 */ /* 0x000fe2000c101534 */
[C---:B------:R-:W-:Y:S01]  /*3f30*/  ISETP.GT.AND P3, PT, R2.reuse, 0x20, PT ;  /* 0x000000200200780c */ /* 0x040fe20003f64270 */
[-C--:B------:R-:W-:Y:S01]  /*3f40*/  FMUL R51, R51, R22.reuse ;  /* 0x0000001633337220 */ /* 0x080fe20000400000 */
[----:B------:R-:W-:Y:S01]  /*3f50*/  ISETP.GT.AND P0, PT, R2, 0x21, PT ;  /* 0x000000210200780c */ /* 0x000fe20003f04270 */
[----:B------:R-:W-:Y:S01]  /*3f60*/  @P5 STG.E.U16 desc[UR52][R4.64+0x32], R37 ;  /* 0x0000322504005986 */ /* 0x000fe2000c101534 */
        /* <DEDUP_REMOVED lines=10> */
[----:B------:R-:W-:-:S02]  /*4010*/  F2FP.F16.F32.PACK_AB R41, RZ, R41 ;  /* 0x00000029ff29723e */ /* 0x000fc400000000ff */
[C---:B------:R-:W-:Y:S01]  /*4020*/  ISETP.GT.AND P1, PT, R0.reuse, 0x8, P3 ;  /* 0x000000080000780c */ /* 0x040fe20001f24270 */
[----:B------:R-:W-:Y:S01]  /*4030*/  @P2 STG.E.U16 desc[UR52][R6.64+0x32], R39 ;  /* 0x0000322706002986 */ /* 0x000fe2000c101534 */
[----:B------:R-:W-:Y:S02]  /*4040*/  ISETP.GT.AND P0, PT, R0, 0x8, P0 ;  /* 0x000000080000780c */ /* 0x000fe40000704270 */
[----:B------:R-:W-:Y:S01]  /*4050*/  F2FP.F16.F32.PACK_AB R42, RZ, R42 ;  /* 0x0000002aff2a723e */ /* 0x000fe200000000ff */
[----:B------:R-:W-:Y:S01]  /*4060*/  @P4 STG.E.U16 desc[UR52][R4.64+0x40], R40 ;  /* 0x0000402804004986 */ /* 0x000fe2000c101534 */
[C---:B------:R-:W-:Y:S02]  /*4070*/  ISETP.GT.AND P4, PT, R2.reuse, 0x28, PT ;  /* 0x000000280200780c */ /* 0x040fe40003f84270 */
[----:B------:R-:W-:Y:S01]  /*4080*/  F2FP.F16.F32.PACK_AB R43, RZ, R43 ;  /* 0x0000002bff2b723e */ /* 0x000fe200000000ff */
[----:B------:R-:W-:Y:S01]  /*4090*/  @P5 STG.E.U16 desc[UR52][R4.64+0x42], R41 ;  /* 0x0000422904005986 */ /* 0x000fe2000c101534 */
[----:B------:R-:W-:-:S02]  /*40a0*/  ISETP.GT.AND P5, PT, R2, 0x29, PT ;  /* 0x000000290200780c */ /* 0x000fc40003fa4270 */
[C---:B------:R-:W-:Y:S01]  /*40b0*/  ISETP.GT.AND P2, PT, R0.reuse, RZ, P4 ;  /* 0x000000ff0000720c */ /* 0x040fe20002744270 */
[----:B------:R-:W-:Y:S01]  /*40c0*/  @P1 STG.E.U16 desc[UR52][R6.64+0x40], R42 ;  /* 0x0000402a06001986 */ /* 0x000fe2000c101534 */
[----:B------:R-:W-:Y:S02]  /*40d0*/  ISETP.GT.AND P6, PT, R0, RZ, P5 ;  /* 0x000000ff0000720c */ /* 0x000fe40002fc4270 */
[----:B------:R-:W-:Y:S01]  /*40e0*/  F2FP.F16.F32.PACK_AB R44, RZ, R44 ;  /* 0x0000002cff2c723e */ /* 0x000fe200000000ff */
[----:B------:R-:W-:Y:S01]  /*40f0*/  @P0 STG.E.U16 desc[UR52][R6.64+0x42], R43 ;  /* 0x0000422b06000986 */ /* 0x000fe2000c101534 */
[C---:B------:R-:W-:Y:S02]  /*4100*/  ISETP.GT.AND P3, PT, R2.reuse, 0x30, PT ;  /* 0x000000300200780c */ /* 0x040fe40003f64270 */
[C---:B------:R-:W-:Y:S02]  /*4110*/  ISETP.GT.AND P1, PT, R2.reuse, 0x38, PT ;  /* 0x000000380200780c */ /* 0x040fe40003f24270 */
[----:B------:R-:W-:-:S02]  /*4120*/  ISETP.GT.AND P0, PT, R2, 0x39, PT ;  /* 0x000000390200780c */ /* 0x000fc40003f04270 */
[----:B------:R-:W-:Y:S01]  /*4130*/  ISETP.GT.AND P4, PT, R0, 0x8, P4 ;  /* 0x000000080000780c */ /* 0x000fe20002784270 */
[----:B------:R-:W-:Y:S01]  /*4140*/  @P2 STG.E.U16 desc[UR52][R4.64+0x50], R44 ;  /* 0x0000502c04002986 */ /* 0x000fe2000c101534 */
[----:B------:R-:W-:Y:S01]  /*4150*/  ISETP.GT.AND P2, PT, R2, 0x31, PT ;  /* 0x000000310200780c */ /* 0x000fe20003f44270 */
[----:B------:R-:W-:Y:S01]  /*4160*/  @P6 IMAD.MOV.U32 R2, RZ, RZ, R4 ;  /* 0x000000ffff026224 */ /* 0x000fe200078e0004 */
[----:B------:R-:W-:Y:S01]  /*4170*/  F2FP.F16.F32.PACK_AB R45, RZ, R45 ;  /* 0x0000002dff2d723e */ /* 0x000fe200000000ff */
[----:B------:R-:W-:Y:S01]  /*4180*/  @P6 IMAD.MOV.U32 R3, RZ, RZ, R5 ;  /* 0x000000ffff036224 */ /* 0x000fe200078e0005 */
[----:B------:R-:W-:Y:S02]  /*4190*/  F2FP.F16.F32.PACK_AB R46, RZ, R46 ;  /* 0x0000002eff2e723e */ /* 0x000fe400000000ff */
[----:B------:R-:W-:Y:S02]  /*41a0*/  F2FP.F16.F32.PACK_AB R47, RZ, R47 ;  /* 0x0000002fff2f723e */ /* 0x000fe400000000ff */
[----:B------:R0:W-:Y:S01]  /*41b0*/  @P6 STG.E.U16 desc[UR52][R2.64+0x52], R45 ;  /* 0x0000522d02006986 */ /* 0x0001e2000c101534 */
[----:B------:R-:W-:-:S02]  /*41c0*/  ISETP.GT.AND P6, PT, R0, 0x8, P5 ;  /* 0x000000080000780c */ /* 0x000fc40002fc4270 */
[C---:B------:R-:W-:Y:S02]  /*41d0*/  ISETP.GT.AND P5, PT, R0.reuse, RZ, P3 ;  /* 0x000000ff0000720c */ /* 0x040fe40001fa4270 */
[----:B------:R-:W-:Y:S02]  /*41e0*/  ISETP.GT.AND P3, PT, R0, 0x8, P3 ;  /* 0x000000080000780c */ /* 0x000fe40001f64270 */
[----:B------:R-:W-:Y:S02]  /*41f0*/  F2FP.F16.F32.PACK_AB R48, RZ, R48 ;  /* 0x00000030ff30723e */ /* 0x000fe400000000ff */
[----:B------:R-:W-:Y:S02]  /*4200*/  F2FP.F16.F32.PACK_AB R49, RZ, R49 ;  /* 0x00000031ff31723e */ /* 0x000fe400000000ff */
[----:B------:R-:W-:Y:S01]  /*4210*/  F2FP.F16.F32.PACK_AB R50, RZ, R50 ;  /* 0x00000032ff32723e */ /* 0x000fe200000000ff */
[----:B0-----:R-:W-:Y:S01]  /*4220*/  @P4 IMAD.MOV.U32 R2, RZ, RZ, R6 ;  /* 0x000000ffff024224 */ /* 0x001fe200078e0006 */
[----:B------:R-:W-:Y:S01]  /*4230*/  F2FP.F16.F32.PACK_AB R51, RZ, R51 ;  /* 0x00000033ff33723e */ /* 0x000fe200000000ff */
[----:B------:R-:W-:Y:S01]  /*4240*/  @P4 IMAD.MOV.U32 R3, RZ, RZ, R7 ;  /* 0x000000ffff034224 */ /* 0x000fe200078e0007 */
[----:B------:R-:W-:-:S02]  /*4250*/  F2FP.F16.F32.PACK_AB R52, RZ, R52 ;  /* 0x00000034ff34723e */ /* 0x000fc400000000ff */
[----:B------:R-:W-:Y:S02]  /*4260*/  F2FP.F16.F32.PACK_AB R53, RZ, R53 ;  /* 0x00000035ff35723e */ /* 0x000fe400000000ff */
[----:B------:R0:W-:Y:S01]  /*4270*/  @P4 STG.E.U16 desc[UR52][R2.64+0x50], R46 ;  /* 0x0000502e02004986 */ /* 0x0001e2000c101534 */
[C---:B------:R-:W-:Y:S02]  /*4280*/  ISETP.GT.AND P4, PT, R0.reuse, RZ, P2 ;  /* 0x000000ff0000720c */ /* 0x040fe40001784270 */
[----:B------:R-:W-:Y:S02]  /*4290*/  ISETP.GT.AND P2, PT, R0, 0x8, P2 ;  /* 0x000000080000780c */ /* 0x000fe40001744270 */
[----:B------:R-:W-:Y:S02]  /*42a0*/  F2FP.F16.F32.PACK_AB R54, RZ, R54 ;  /* 0x00000036ff36723e */ /* 0x000fe400000000ff */
[----:B------:R-:W-:Y:S01]  /*42b0*/  F2FP.F16.F32.PACK_AB R55, RZ, R55 ;  /* 0x00000037ff37723e */ /* 0x000fe200000000ff */
[----:B0-----:R-:W-:-:S02]  /*42c0*/  @P6 IMAD.MOV.U32 R2, RZ, RZ, R6 ;  /* 0x000000ffff026224 */ /* 0x001fc400078e0006 */
[----:B------:R-:W-:-:S05]  /*42d0*/  @P6 IMAD.MOV.U32 R3, RZ, RZ, R7 ;  /* 0x000000ffff036224 */ /* 0x000fca00078e0007 */
[----:B------:R0:W-:Y:S01]  /*42e0*/  @P6 STG.E.U16 desc[UR52][R2.64+0x52], R47 ;  /* 0x0000522f02006986 */ /* 0x0001e2000c101534 */
[C---:B------:R-:W-:Y:S02]  /*42f0*/  ISETP.GT.AND P6, PT, R0.reuse, RZ, P0 ;  /* 0x000000ff0000720c */ /* 0x040fe400007c4270 */
[----:B------:R-:W-:Y:S01]  /*4300*/  ISETP.GT.AND P0, PT, R0, 0x8, P0 ;  /* 0x000000080000780c */ /* 0x000fe20000704270 */
[----:B0-----:R-:W-:Y:S02]  /*4310*/  @P5 IMAD.MOV.U32 R2, RZ, RZ, R4 ;  /* 0x000000ffff025224 */ /* 0x001fe400078e0004 */
[----:B------:R-:W-:-:S05]  /*4320*/  @P5 IMAD.MOV.U32 R3, RZ, RZ, R5 ;  /* 0x000000ffff035224 */ /* 0x000fca00078e0005 */
[----:B------:R0:W-:Y:S01]  /*4330*/  @P5 STG.E.U16 desc[UR52][R2.64+0x60], R48 ;  /* 0x0000603002005986 */ /* 0x0001e2000c101534 */
[C---:B------:R-:W-:Y:S02]  /*4340*/  ISETP.GT.AND P5, PT, R0.reuse, RZ, P1 ;  /* 0x000000ff0000720c */ /* 0x040fe40000fa4270 */
[----:B------:R-:W-:Y:S01]  /*4350*/  ISETP.GT.AND P1, PT, R0, 0x8, P1 ;  /* 0x000000080000780c */ /* 0x000fe20000f24270 */
[----:B0-----:R-:W-:Y:S02]  /*4360*/  @P4 IMAD.MOV.U32 R2, RZ, RZ, R4 ;  /* 0x000000ffff024224 */ /* 0x001fe400078e0004 */
[----:B------:R-:W-:-:S05]  /*4370*/  @P4 IMAD.MOV.U32 R3, RZ, RZ, R5 ;  /* 0x000000ffff034224 */ /* 0x000fca00078e0005 */
[----:B------:R0:W-:Y:S02]  /*4380*/  @P4 STG.E.U16 desc[UR52][R2.64+0x62], R49 ;  /* 0x0000623102004986 */ /* 0x0001e4000c101534 */
        /* <DEDUP_REMOVED lines=8> */
[----:B------:R0:W-:Y:S04]  /*4410*/  @P5 STG.E.U16 desc[UR52][R2.64+0x70], R52 ;  /* 0x0000703402005986 */ /* 0x0001e8000c101534 */
[----:B------:R1:W-:Y:S01]  /*4420*/  @P6 STG.E.U16 desc[UR52][R4.64+0x72], R53 ;  /* 0x0000723504006986 */ /* 0x0003e2000c101534 */
[----:B0-----:R-:W-:Y:S02]  /*4430*/  @P1 IMAD.MOV.U32 R2, RZ, RZ, R6 ;  /* 0x000000ffff021224 */ /* 0x001fe400078e0006 */
[----:B------:R-:W-:-:S05]  /*4440*/  @P1 IMAD.MOV.U32 R3, RZ, RZ, R7 ;  /* 0x000000ffff031224 */ /* 0x000fca00078e0007 */
[----:B------:R1:W-:Y:S04]  /*4450*/  @P1 STG.E.U16 desc[UR52][R2.64+0x70], R54 ;  /* 0x0000703602001986 */ /* 0x0003e8000c101534 */
[----:B------:R1:W-:Y:S02]  /*4460*/  @P0 STG.E.U16 desc[UR52][R6.64+0x72], R55 ;  /* 0x0000723706000986 */ /* 0x0003e4000c101534 */
.L_x_93:
[----:B------:R-:W-:Y:S05]  /*4470*/  BSYNC B0 ;  /* 0x0000000000007941 */ /* 0x000fea0003800000 */
.L_x_31:
[----:B01----:R-:W-:Y:S01]  /*4480*/  IMAD.U32 R2, RZ, RZ, UR50 ;  /* 0x00000032ff027e24 */ /* 0x003fe2000f8e00ff */
[----:B------:R-:W-:Y:S01]  /*4490*/  ULDC.64 UR4, c[0x0][0x650] ;  /* 0x0001940000047ab9 */ /* 0x000fe20000000a00 */
[----:B------:R-:W-:Y:S01]  /*44a0*/  IMAD.U32 R0, RZ, RZ, UR37 ;  /* 0x00000025ff007e24 */ /* 0x000fe2000f8e00ff */
[----:B------:R0:W-:Y:S01]  /*44b0*/  SYNCS.ARRIVE.TRANS64.A1T0 RZ, [R62+UR44], RZ ;  /* 0x000000ff3eff79a7 */ /* 0x0001e2000810002c */
[----:B------:R-:W-:Y:S01]  /*44c0*/  IMAD.U32 R3, RZ, RZ, UR51 ;  /* 0x00000033ff037e24 */ /* 0x000fe2000f8e00ff */
[C---:B------:R-:W-:Y:S01]  /*44d0*/  LEA R16, P0, R2.reuse, R16, 0x1 ;  /* 0x0000001002107211 */ /* 0x040fe200078008ff */
[----:B----45:R-:W-:Y:S02]  /*44e0*/  IMAD.MOV.U32 R18, RZ, RZ, -0x1 ;  /* 0xffffffffff127424 */ /* 0x030fe400078e00ff */
[----:B------:R-:W-:Y:S01]  /*44f0*/  IMAD.MOV.U32 R19, RZ, RZ, -0x1 ;  /* 0xffffffffff137424 */ /* 0x000fe200078e00ff */
[----:B------:R-:W-:Y:S01]  /*4500*/  LEA.HI.X R17, R2, R17, R0, 0x1, P0 ;  /* 0x0000001102117211 */ /* 0x000fe200000f0c00 */
[----:B------:R-:W-:Y:S01]  /*4510*/  IMAD.MOV.U32 R2, RZ, RZ, -0x1 ;  /* 0xffffffffff027424 */ /* 0x000fe200078e00ff */
[----:B------:R-:W-:-:S02]  /*4520*/  ISETP.GE.U32.AND P0, PT, R16, UR4, PT ;  /* 0x0000000410007c0c */ /* 0x000fc4000bf06070 */
[----:B------:R-:W-:Y:S02]  /*4530*/  PRMT R0, RZ, 0x7610, R0 ;  /* 0x00007610ff007816 */ /* 0x000fe40000000000 */
[----:B------:R-:W-:-:S13]  /*4540*/  ISETP.GE.U32.AND.EX P0, PT, R17, UR5, PT, P0 ;  /* 0x0000000511007c0c */ /* 0x000fda000bf06100 */
[----:B0-----:R-:W-:Y:S05]  /*4550*/  @P0 BRA `(.L_x_94) ;  /* 0x00000004008c0947 */ /* 0x001fea0003800000 */
[----:B------:R-:W0:Y:S01]  /*4560*/  S2UR UR6, SR_CTAID.X ;  /* 0x00000000000679c3 */ /* 0x000e220000002500 */
[----:B------:R-:W-:Y:S01]  /*4570*/  ULDC.64 UR4, c[0x0][0x628] ;  /* 0x00018a0000047ab9 */ /* 0x000fe20000000a00 */
[----:B------:R-:W-:Y:S01]  /*4580*/  ULDC UR7, c[0x0][0x150] ;  /* 0x0000540000077ab9 */ /* 0x000fe20000000800 */
[----:B------:R-:W-:Y:S01]  /*4590*/  ISETP.NE.U32.AND P0, PT, RZ, UR4, PT ;  /* 0x00000004ff007c0c */ /* 0x000fe2000bf05070 */
[----:B------:R-:W-:Y:S01]  /*45a0*/  ULDC UR15, c[0x0][0x630] ;  /* 0x00018c00000f7ab9 */ /* 0x000fe20000000800 */
[C---:B------:R-:W-:Y:S01]  /*45b0*/  R2UR UR16, R16.reuse ;  /* 0x00000000101072ca */ /* 0x040fe200000e0000 */
[----:B------:R-:W-:Y:S01]  /*45c0*/  ULDC UR18, c[0x0][0x154] ;  /* 0x0000550000127ab9 */ /* 0x000fe20000000800 */
[----:B------:R-:W-:Y:S01]  /*45d0*/  ISETP.NE.AND.EX P0, PT, RZ, UR5, PT, P0 ;  /* 0x00000005ff007c0c */ /* 0x000fe2000bf05300 */
[----:B------:R-:W1:Y:S01]  /*45e0*/  S2UR UR20, SR_CTAID.Y ;  /* 0x00000000001479c3 */ /* 0x000e620000002600 */
[----:B------:R-:W-:Y:S02]  /*45f0*/  R2UR UR17, R17 ;  /* 0x00000000111172ca */ /* 0x000fe400000e0000 */
[----:B------:R-:W-:-:S02]  /*4600*/  R2UR UR12, R16 ;  /* 0x00000000100c72ca */ /* 0x000fc400000e0000 */
[----:B------:R-:W-:Y:S02]  /*4610*/  R2UR UR13, R17 ;  /* 0x00000000110d72ca */ /* 0x000fe400000e0000 */
[----:B0-----:R-:W-:-:S05]  /*4620*/  I2FP.F32.U32 R0, UR6 ;  /* 0x0000000600007c45 */ /* 0x001fca0008201000 */
[----:B------:R-:W-:-:S04]  /*4630*/  FMUL R0, R0, UR7 ;  /* 0x0000000700007c20 */ /* 0x000fc80008400000 */
[----:B------:R0:W4:Y:S01]  /*4640*/  F2I.U32.TRUNC.NTZ R2, R0 ;  /* 0x0000000000027305 */ /* 0x000122000020f000 */
[----:B-1----:R-:W-:Y:S05]  /*4650*/  @!P0 BRA `(.L_x_95) ;  /* 0x0000000000308947 */ /* 0x002fea0003800000 */
        /* <DEDUP_REMOVED lines=12> */
.L_x_95:
[----:B------:R-:W-:Y:S01]  /*4720*/  USHF.R.U64 UR12, UR12, UR15, UR13 ;  /* 0x0000000f0c0c7299 */ /* 0x000fe2000800120d */
[----:B0-----:R-:W-:Y:S01]  /*4730*/  I2FP.F32.U32 R0, UR20 ;  /* 0x0000001400007c45 */ /* 0x001fe20008201000 */
[----:B------:R-:W-:Y:S02]  /*4740*/  USHF.R.U32.HI UR4, URZ, UR15, UR13 ;  /* 0x0000000f3f047299 */ /* 0x000fe4000801160d */
[----:B------:R-:W-:Y:S02]  /*4750*/  UIADD3 UR7, UP0, URZ, -UR12, URZ ;  /* 0x8000000c3f077290 */ /* 0x000fe4000ff1e03f */
[----:B------:R-:W-:Y:S01]  /*4760*/  FMUL R0, R0, UR18 ;  /* 0x0000001200007c20 */ /* 0x000fe20008400000 */
[----:B------:R-:W-:Y:S01]  /*4770*/  ULDC.64 UR10, c[0x0][0x620] ;  /* 0x00018800000a7ab9 */ /* 0x000fe20000000a00 */
[----:B------:R-:W-:Y:S01]  /*4780*/  UIADD3.X UR4, URZ, ~UR4, URZ, UP0, !UPT ;  /* 0x800000043f047290 */ /* 0x000fe200087fe43f */
[----:B------:R-:W-:Y:S01]  /*4790*/  UMOV UR8, UR16 ;  /* 0x0000001000087c82 */ /* 0x000fe20008000000 */
[----:B------:R-:W-:-:S02]  /*47a0*/  UMOV UR9, UR17 ;  /* 0x0000001100097c82 */ /* 0x000fc40008000000 */
[----:B------:R-:W0:Y:S01]  /*47b0*/  F2I.U32.TRUNC.NTZ R0, R0 ;  /* 0x0000000000007305 */ /* 0x000e22000020f000 */
[----:B------:R-:W-:Y:S01]  /*47c0*/  UIMAD UR4, UR4, UR10, URZ ;  /* 0x0000000a040472a4 */ /* 0x000fe2000f8e023f */
[----:B----4-:R-:W-:Y:S01]  /*47d0*/  R2UR UR17, R2 ;  /* 0x00000000021172ca */ /* 0x010fe200000e0000 */
        /* <DEDUP_REMOVED lines=9> */
[----:B------:R-:W-:Y:S01]  /*4870*/  USHF.R.U64 UR15, UR8, UR10, UR7 ;  /* 0x0000000a080f7299 */ /* 0x000fe20008001207 */
[----:B0-----:R-:W-:Y:S01]  /*4880*/  R2UR UR11, R0 ;  /* 0x00000000000b72ca */ /* 0x001fe200000e0000 */
[----:B------:R-:W-:Y:S01]  /*4890*/  USHF.R.U32.HI UR7, URZ, UR10, UR7 ;  /* 0x0000000a3f077299 */ /* 0x000fe20008011607 */
[----:B------:R-:W-:Y:S01]  /*48a0*/  ISETP.NE.AND.EX P0, PT, RZ, UR5, PT, P0 ;  /* 0x00000005ff007c0c */ /* 0x000fe2000bf05300 */
[----:B------:R-:W-:Y:S01]  /*48b0*/  ULDC UR22, c[0x0][0x608] ;  /* 0x0001820000167ab9 */ /* 0x000fe20000000800 */
[----:B------:R-:W-:-:S02]  /*48c0*/  UIADD3 UR8, -UR17, URZ, URZ ;  /* 0x0000003f11087290 */ /* 0x000fc4000fffe13f */
[----:B------:R-:W-:Y:S02]  /*48d0*/  USHF.R.U64 UR18, UR15, UR22, UR7 ;  /* 0x000000160f127299 */ /* 0x000fe40008001207 */
[----:B------:R-:W-:Y:S01]  /*48e0*/  USHF.R.U32.HI UR7, URZ, UR22, UR7 ;  /* 0x000000163f077299 */ /* 0x000fe20008011607 */
[----:B------:R-:W-:Y:S01]  /*48f0*/  UMOV UR16, 0x1 ;  /* 0x0000000100107882 */ /* 0x000fe20000000000 */
[----:B------:R-:W-:Y:S02]  /*4900*/  ULDC UR21, c[0x0][0x144] ;  /* 0x0000510000157ab9 */ /* 0x000fe40000000800 */
[----:B------:R-:W-:Y:S01]  /*4910*/  USHF.R.U64 UR17, UR18, UR23, UR7 ;  /* 0x0000001712117299 */ /* 0x000fe20008001207 */
[----:B------:R-:W-:Y:S01]  /*4920*/  ULDC UR13, c[0x0][0x600] ;  /* 0x00018000000d7ab9 */ /* 0x000fe20000000800 */
[----:B------:R-:W-:Y:S02]  /*4930*/  UIADD3 UR22, -UR11, URZ, URZ ;  /* 0x0000003f0b167290 */ /* 0x000fe4000fffe13f */
[----:B------:R-:W-:-:S02]  /*4940*/  USHF.L.U32 UR16, UR16, UR23, URZ ;  /* 0x0000001710107299 */ /* 0x000fc4000800063f */
[----:B------:R-:W-:Y:S02]  /*4950*/  USHF.R.U32.HI UR11, URZ, UR23, UR7 ;  /* 0x000000173f0b7299 */ /* 0x000fe40008011607 */
[----:B------:R-:W-:Y:S02]  /*4960*/  UIADD3 UR14, UR13, -0x1, URZ ;  /* 0xffffffff0d0e7890 */ /* 0x000fe4000fffe03f */
[----:B------:R-:W-:Y:S02]  /*4970*/  ULOP3.LUT UR19, URZ, UR19, URZ, 0x33, !UPT ;  /* 0x000000133f137292 */ /* 0x000fe4000f8e333f */
        /* <DEDUP_REMOVED lines=16> */
.L_x_96:
[----:B------:R-:W-:Y:S01]  /*4a80*/  UISETP.NE.AND UP0, UPT, UR38, URZ, UPT ;  /* 0x0000003f2600728c */ /* 0x000fe2000bf05270 */
[----:B------:R-:W-:Y:S01]  /*4a90*/  IMAD.MOV.U32 R0, RZ, RZ, 0x1 ;  /* 0x00000001ff007424 */ /* 0x000fe200078e00ff */
[----:B------:R-:W-:Y:S01]  /*4aa0*/  USHF.R.U64 UR4, UR10, UR24, UR11 ;  /* 0x000000180a047299 */ /* 0x000fe2000800120b */
[----:B------:R-:W-:Y:S01]  /*4ab0*/  IMAD.U32 R19, RZ, RZ, UR12 ;  /* 0x0000000cff137e24 */ /* 0x000fe2000f8e00ff */
[----:B------:R-:W-:Y:S02]  /*4ac0*/  ULOP3.LUT UR19, UR18, UR19, URZ, 0xc0, !UPT ;  /* 0x0000001312137292 */ /* 0x000fe4000f8ec03f */
[----:B------:R-:W-:Y:S02]  /*4ad0*/  UIADD3 UR5, -UR4, URZ, URZ ;  /* 0x0000003f04057290 */ /* 0x000fe4000fffe13f */
[----:B------:R-:W-:Y:S02]  /*4ae0*/  ULOP3.LUT UR14, UR15, UR14, URZ, 0xc0, !UPT ;  /* 0x0000000e0f0e7292 */ /* 0x000fe4000f8ec03f */
[----:B------:R-:W-:-:S02]  /*4af0*/  UIMAD UR4, UR16, UR4, UR19 ;  /* 0x00000004100472a4 */ /* 0x000fc4000f8e0213 */
        /* <DEDUP_REMOVED lines=9> */
.L_x_94:
[----:B------:R-:W-:Y:S02]  /*4b90*/  LOP3.LUT P0, RZ, R0, 0xff, RZ, 0xc0, !PT ;  /* 0x000000ff00ff7812 */ /* 0x000fe4000780c0ff */
[----:B------:R-:W-:-:S11]  /*4ba0*/  LOP3.LUT R68, R68, 0x1, RZ, 0x3c, !PT ;  /* 0x0000000144447812 */ /* 0x000fd600078e3cff */
[----:B------:R-:W-:Y:S05]  /*4bb0*/  @P0 BRA `(.L_x_97) ;  /* 0xffffffc800840947 */ /* 0x000fea000383ffff */
[----:B------:R-:W-:Y:S05]  /*4bc0*/  EXIT ;  /* 0x000000000000794d */ /* 0x000fea0003800000 */
.L_x_12:
[----:B------:R-:W-:-:S08]  /*4bd0*/  ISETP.NE.AND P0, PT, RZ, UR8, PT ;  /* 0x00000008ff007c0c */ /* 0x000fd0000bf05270 */
[----:B-----5:R-:W0:-:S00]  /*4be0*/  USETMAXREG.DEALLOC.CTAPOOL 0x28 ;  /* 0x00000028000079c8 */ /* 0x020e0000080e0500 */
[----:B------:R-:W-:Y:S05]  /*4bf0*/  @P0 EXIT ;  /* 0x000000000000094d */ /* 0x000fea0003800000 */
[----:B0-----:R-:W-:Y:S01]  /*4c00*/  LOP3.LUT P0, RZ, R5, 0xff, RZ, 0xc0, !PT ;  /* 0x000000ff05ff7812 */ /* 0x001fe2000780c0ff */
[----:B------:R-:W-:Y:S02]  /*4c10*/  IMAD.MOV.U32 R8, RZ, RZ, 0x1 ;  /* 0x00000001ff087424 */ /* 0x000fe400078e00ff */
[----:B------:R-:W-:-:S10]  /*4c20*/  IMAD.MOV.U32 R0, RZ, RZ, RZ ;  /* 0x000000ffff007224 */ /* 0x000fd400078e00ff */
[----:B------:R-:W-:Y:S05]  /*4c30*/  @!P0 BRA `(.L_x_98) ;  /* 0x0000000c00088947 */ /* 0x000fea0003800000 */
[----:B------:R-:W-:Y:S01]  /*4c40*/  LOP3.LUT P0, RZ, R4, 0x1f, RZ, 0xc0, !PT ;  /* 0x0000001f04ff7812 */ /* 0x000fe2000780c0ff */
[----:B------:R-:W-:Y:S01]  /*4c50*/  ULDC UR5, c[0x0][0x658] ;  /* 0x0001960000057ab9 */ /* 0x000fe20000000800 */
[----:B------:R-:W-:Y:S01]  /*4c60*/  UMOV UR6, 0xffffffff ;  /* 0xffffffff00067882 */ /* 0x000fe20000000000 */
[----:B------:R-:W-:Y:S01]  /*4c70*/  BSSY B0, `(.L_x_98) ;  /* 0x00000be000007945 */ /* 0x000fe20003800000 */
[----:B------:R-:W-:Y:S01]  /*4c80*/  USHF.L.U32 UR6, UR6, UR5, URZ ;  /* 0x0000000506067299 */ /* 0x000fe2000800063f */
[C---:B------:R-:W-:Y:S01]  /*4c90*/  ISETP.NE.AND P3, PT, R3.reuse, RZ, PT ;  /* 0x000000ff0300720c */ /* 0x040fe20003f65270 */
[----:B------:R-:W-:Y:S01]  /*4ca0*/  IMAD.MOV.U32 R9, RZ, RZ, 0x1 ;  /* 0x00000001ff097424 */ /* 0x000fe200078e00ff */
[----:B------:R-:W-:Y:S01]  /*4cb0*/  ISETP.NE.OR P0, PT, R3, RZ, !P0 ;  /* 0x000000ff0300720c */ /* 0x000fe20004705670 */
[----:B------:R-:W-:Y:S01]  /*4cc0*/  IMAD.MOV.U32 R8, RZ, RZ, 0x1 ;  /* 0x00000001ff087424 */ /* 0x000fe200078e00ff */
[----:B------:R-:W-:Y:S01]  /*4cd0*/  ULDC UR4, c[0x0][0x600] ;  /* 0x0001800000047ab9 */ /* 0x000fe20000000800 */
[----:B------:R-:W-:Y:S01]  /*4ce0*/  IMAD.MOV.U32 R0, RZ, RZ, RZ ;  /* 0x000000ffff007224 */ /* 0x000fe200078e00ff */
[----:B------:R-:W-:Y:S01]  /*4cf0*/  UMOV UR7, 0x1 ;  /* 0x0000000100077882 */ /* 0x000fe20000000000 */
[----:B------:R-:W-:-:S02]  /*4d00*/  UIADD3 UR21, UR39, 0x1, URZ ;  /* 0x0000000127157890 */ /* 0x000fc4000fffe03f */
[----:B------:R-:W-:Y:S02]  /*4d10*/  ULOP3.LUT UR20, UR36, 0x2, URZ, 0xfc, !UPT ;  /* 0x0000000224147892 */ /* 0x000fe4000f8efc3f */
[----:B------:R-:W-:Y:S02]  /*4d20*/  UIADD3 UR4, UR4, -0x1, URZ ;  /* 0xffffffff04047890 */ /* 0x000fe4000fffe03f */
[----:B------:R-:W-:Y:S02]  /*4d30*/  USHF.L.U32 UR5, UR7, UR5, URZ ;  /* 0x0000000507057299 */ /* 0x000fe4000800063f */
[----:B------:R-:W-:Y:S01]  /*4d40*/  ULOP3.LUT UR6, URZ, UR6, URZ, 0x33, !UPT ;  /* 0x000000063f067292 */ /* 0x000fe2000f8e333f */
[----:B------:R-:W-:-:S11]  /*4d50*/  ULDC.64 UR18, c[0x0][0x198] ;  /* 0x0000660000127ab9 */ /* 0x000fd60000000a00 */
.L_x_110:
[----:B------:R-:W-:-:S03]  /*4d60*/  UMOV UR7, 0xffffffff ;  /* 0xffffffff00077882 */ /* 0x000fc60000000000 */
[----:B------:R-:W-:Y:S05]  /*4d70*/  BRA.DIV UR7, `(.L_x_99) ;  /* 0x0000000e07d07947 */ /* 0x000fea000b800000 */
[----:B------:R-:W-:-:S13]  /*4d80*/  ELECT P6, URZ, PT ;  /* 0x00000000003f782f */ /* 0x000fda00038c0000 */
.L_x_123:
[----:B------:R-:W0:Y:S01]  /*4d90*/  LDC R3, c[0x0][0x28c] ;  /* 0x0000a300ff037b82 */ /* 0x000e220000000800 */
[----:B------:R-:W-:Y:S01]  /*4da0*/  BSSY B1, `(.L_x_100) ;  /* 0x0000035000017945 */ /* 0x000fe20003800000 */
[----:B0-----:R-:W-:-:S13]  /*4db0*/  ISETP.LT.OR P6, PT, R3, 0x1, !P6 ;  /* 0x000000010300780c */ /* 0x001fda00077c1670 */
[----:B------:R-:W-:Y:S05]  /*4dc0*/  @P6 BRA `(.L_x_101) ;  /* 0x0000000000c86947 */ /* 0x000fea0003800000 */
[----:B------:R-:W-:Y:S02]  /*4dd0*/  IMAD.SHL.U32 R6, R2, 0x40, RZ ;  /* 0x0000004002067824 */ /* 0x000fe400078e00ff */
[----:B------:R-:W-:Y:S02]  /*4de0*/  IMAD.SHL.U32 R18, R18, 0x40, RZ ;  /* 0x0000004012127824 */ /* 0x000fe400078e00ff */
[----:B------:R-:W-:Y:S02]  /*4df0*/  IMAD.MOV.U32 R11, RZ, RZ, RZ ;  /* 0x000000ffff0b7224 */ /* 0x000fe400078e00ff */
[----:B------:R-:W-:Y:S02]  /*4e00*/  IMAD.U32 R12, RZ, RZ, UR21 ;  /* 0x00000015ff0c7e24 */ /* 0x000fe4000f8e00ff */
[----:B------:R-:W-:Y:S02]  /*4e10*/  IMAD.MOV.U32 R2, RZ, RZ, R8 ;  /* 0x000000ffff027224 */ /* 0x000fe400078e0008 */
[----:B------:R-:W-:-:S07]  /*4e20*/  IMAD.MOV.U32 R3, RZ, RZ, R0 ;  /* 0x000000ffff037224 */ /* 0x000fce00078e0000 */
.L_x_105:
[----:B------:R-:W0:Y:S01]  /*4e30*/  S2R R5, SR_CgaCtaId ;  /* 0x0000000000057919 */ /* 0x000e220000008800 */
[----:B-1----:R-:W-:-:S04]  /*4e40*/  MOV R4, 0x400 ;  /* 0x0000040000047802 */ /* 0x002fc80000000f00 */
[----:B0-----:R-:W-:Y:S02]  /*4e50*/  LEA R10, R5, R4, 0x18 ;  /* 0x00000004050a7211 */ /* 0x001fe400078ec0ff */
[----:B------:R-:W-:Y:S01]  /*4e60*/  SHF.L.U32 R4, R2, 0x1f, RZ ;  /* 0x0000001f02047819 */ /* 0x000fe200000006ff */
[----:B------:R-:W0:Y:S02]  /*4e70*/  @!P3 LDC R5, c[0x0][0x500] ;  /* 0x00014000ff05bb82 */ /* 0x000e240000000800 */
[----:B------:R-:W-:-:S04]  /*4e80*/  IMAD R7, R3, 0x8, R10 ;  /* 0x0000000803077824 */ /* 0x000fc800078e020a */
[----:B------:R-:W1:Y:S02]  /*4e90*/  SYNCS.PHASECHK.TRANS64.TRYWAIT P1, [R7+URZ+0x20], R4 ;  /* 0x00002004070075a7 */ /* 0x000e64000802017f */
[----:B-1----:R-:W-:Y:S05]  /*4ea0*/  @!P1 BRA `(.L_x_102) ;  /* 0x0000000c00a49947 */ /* 0x002fea0003800000 */
.L_x_124:
[----:B------:R-:W-:Y:S01]  /*4eb0*/  UPRMT UR7, UR20, 0x9910, URZ ;  /* 0x0000991014077896 */ /* 0x000fe2000800003f */
[----:B0-----:R0:W-:Y:S03]  /*4ec0*/  @!P3 SYNCS.ARRIVE.TRANS64 RZ, [R7+URZ], R5 ;  /* 0x0000000507ffb9a7 */ /* 0x0011e6000800003f */
[----:B------:R-:W-:-:S06]  /*4ed0*/  UISETP.NE.AND UP0, UPT, UR7, 0x2, UPT ;  /* 0x000000020700788c */ /* 0x000fcc000bf05270 */
[----:B------:R-:W-:-:S13]  /*4ee0*/  PLOP3.LUT P1, PT, PT, PT, UP0, 0x80, 0x0 ;  /* 0x000000000000781c */ /* 0x000fda0003f2f008 */
[----:B0-----:R-:W-:Y:S05]  /*4ef0*/  @P1 BRA `(.L_x_103) ;  /* 0x0000000000041947 */ /* 0x001fea0003800000 */
[----:B------:R-:W-:Y:S01]  /*4f00*/  BPT.TRAP 0x1 ;  /* 0x000000040000795c */ /* 0x000fe20000300000 */
.L_x_103:
[----:B------:R-:W-:Y:S05]  /*4f10*/  @P0 BRA `(.L_x_104) ;  /* 0x0000000000040947 */ /* 0x000fea0003800000 */
[----:B------:R-:W-:Y:S01]  /*4f20*/  BPT.TRAP 0x1 ;  /* 0x000000040000795c */ /* 0x000fe20000300000 */
.L_x_104:
[----:B------:R-:W-:Y:S01]  /*4f30*/  IMAD R10, R3, 0x2000, R10 ;  /* 0x00002000030a7824 */ /* 0x000fe200078e020a */
[----:B------:R-:W-:Y:S01]  /*4f40*/  R2UR UR9, R7 ;  /* 0x00000000070972ca */ /* 0x000fe200000e0000 */
[----:B------:R-:W-:Y:S01]  /*4f50*/  VIADD R12, R12, 0xffffffff ;  /* 0xffffffff0c0c7836 */ /* 0x000fe20000000000 */
[----:B------:R-:W-:Y:S01]  /*4f60*/  UIADD3 UR14, UP0, UR18, 0xf0, URZ ;  /* 0x000000f0120e7890 */ /* 0x000fe2000ff1e03f */
[----:B------:R-:W-:Y:S01]  /*4f70*/  R2UR UR11, R18 ;  /* 0x00000000120b72ca */ /* 0x000fe200000e0000 */
[----:B------:R-:W-:Y:S01]  /*4f80*/  UIADD3 UR22, UP1, UR18, 0x1f0, URZ ;  /* 0x000001f012167890 */ /* 0x000fe2000ff3e03f */
[----:B------:R-:W-:Y:S01]  /*4f90*/  R2UR UR7, R10 ;  /* 0x000000000a0772ca */ /* 0x000fe200000e0000 */
[----:B------:R-:W-:Y:S01]  /*4fa0*/  UIADD3.X UR15, URZ, UR19, URZ, UP0, !UPT ;  /* 0x000000133f0f7290 */ /* 0x000fe200087fe43f */
[----:B------:R-:W-:Y:S01]  /*4fb0*/  R2UR UR10, R11 ;  /* 0x000000000b0a72ca */ /* 0x000fe200000e0000 */
[----:B------:R-:W-:Y:S01]  /*4fc0*/  VIADD R3, R3, 0x1 ;  /* 0x0000000103037836 */ /* 0x000fe20000000000 */
[----:B------:R-:W-:Y:S01]  /*4fd0*/  R2UR UR12, R19 ;  /* 0x00000000130c72ca */ /* 0x000fe200000e0000 */
[----:B------:R-:W-:Y:S01]  /*4fe0*/  UIADD3.X UR23, URZ, UR19, URZ, UP1, !UPT ;  /* 0x000000133f177290 */ /* 0x000fe20008ffe43f */
[----:B------:R-:W-:Y:S01]  /*4ff0*/  R2UR UR13, R6 ;  /* 0x00000000060d72ca */ /* 0x000fe200000e0000 */
[----:B------:R-:W-:Y:S01]  /*5000*/  UMOV UR16, 0x0 ;  /* 0x0000000000107882 */ /* 0x000fe20000000000 */
[----:B------:R-:W-:Y:S01]  /*5010*/  ISETP.GT.AND P2, PT, R12, 0x1, PT ;  /* 0x000000010c00780c */ /* 0x000fe20003f44270 */
[----:B------:R-:W-:Y:S01]  /*5020*/  UMOV UR17, 0x10000000 ;  /* 0x1000000000117882 */ /* 0x000fe20000000000 */
[----:B------:R-:W-:Y:S01]  /*5030*/  ISETP.NE.AND P1, PT, R3, 0x4, PT ;  /* 0x000000040300780c */ /* 0x000fe20003f25270 */
[----:B------:R-:W-:-:S02]  /*5040*/  VIADD R11, R11, 0x40 ;  /* 0x000000400b0b7836 */ /* 0x000fc40000000000 */
[----:B------:R-:W-:Y:S01]  /*5050*/  UIADD3 UR8, UR7, 0x180, URZ ;  /* 0x0000018007087890 */ /* 0x000fe2000fffe03f */
[----:B------:R-:W-:Y:S01]  /*5060*/  SEL R5, RZ, 0x1, P1 ;  /* 0x00000001ff057807 */ /* 0x000fe20000800000 */
[----:B------:R-:W-:Y:S01]  /*5070*/  UIADD3 UR7, UR7, 0x8180, URZ ;  /* 0x0000818007077890 */ /* 0x000fe2000fffe03f */
[----:B------:R-:W-:Y:S02]  /*5080*/  SEL R3, R3, RZ, P1 ;  /* 0x000000ff03037207 */ /* 0x000fe40000800000 */
[----:B------:R-:W-:-:S04]  /*5090*/  LOP3.LUT R2, R2, R5, RZ, 0x3c, !PT ;  /* 0x0000000502027212 */ /* 0x000fc800078e3cff */
[----:B------:R0:W-:Y:S02]  /*50a0*/  UTMALDG.3D [UR8], [UR14], desc[UR16] ;  /* 0x000010080e0075b4 */ /* 0x0001e40008011000 */
[----:B0-----:R-:W-:Y:S01]  /*50b0*/  UMOV UR8, UR7 ;  /* 0x0000000700087c82 */ /* 0x001fe20008000000 */
[----:B------:R-:W-:Y:S02]  /*50c0*/  UMOV UR11, UR13 ;  /* 0x0000000d000b7c82 */ /* 0x000fe40008000000 */
[----:B------:R0:W-:Y:S02]  /*50d0*/  UTMALDG.3D [UR8], [UR22], desc[UR16] ;  /* 0x00001008160075b4 */ /* 0x0001e40008011000 */
[----:B0-----:R-:W-:Y:S05]  /*50e0*/  @P2 BRA `(.L_x_105) ;  /* 0xfffffffc00502947 */ /* 0x001fea000383ffff */
.L_x_101:
[----:B------:R-:W-:Y:S05]  /*50f0*/  BSYNC B1 ;  /* 0x0000000000017941 */ /* 0x000fea0003800000 */
.L_x_100:
[----:B------:R-:W-:Y:S01]  /*5100*/  LOP3.LUT P4, RZ, R9, 0xff, RZ, 0xc0, !PT ;  /* 0x000000ff09ff7812 */ /* 0x000fe2000788c0ff */
[----:B------:R-:W-:Y:S01]  /*5110*/  VIADD R0, R0, UR39 ;  /* 0x0000002700007c36 */ /* 0x000fe20008000000 */
[----:B------:R-:W-:Y:S01]  /*5120*/  ULDC.64 UR8, c[0x0][0x650] ;  /* 0x0001940000087ab9 */ /* 0x000fe20000000a00 */
[----:B------:R-:W-:Y:S01]  /*5130*/  BSSY B1, `(.L_x_106) ;  /* 0x000006f000017945 */ /* 0x000fe20003800000 */
[----:B------:R-:W-:Y:S01]  /*5140*/  IMAD.MOV.U32 R18, RZ, RZ, -0x1 ;  /* 0xffffffffff127424 */ /* 0x000fe200078e00ff */
[----:B------:R-:W-:Y:S01]  /*5150*/  PRMT R9, RZ, 0x7610, R9 ;  /* 0x00007610ff097816 */ /* 0x000fe20000000009 */
[----:B------:R-:W-:Y:S01]  /*5160*/  IMAD.MOV.U32 R19, RZ, RZ, -0x1 ;  /* 0xffffffffff137424 */ /* 0x000fe200078e00ff */
[C---:B------:R-:W-:Y:S02]  /*5170*/  ISETP.GT.U32.AND P1, PT, R0.reuse, 0x3, PT ;  /* 0x000000030000780c */ /* 0x040fe40003f24070 */
[----:B------:R-:W-:Y:S02]  /*5180*/  SHF.R.U32.HI R2, RZ, 0x2, R0 ;  /* 0x00000002ff027819 */ /* 0x000fe40000011600 */
[----:B------:R-:W-:-:S02]  /*5190*/  LOP3.LUT R0, R0, 0x3, RZ, 0xc0, !PT ;  /* 0x0000000300007812 */ /* 0x000fc400078ec0ff */
[----:B-1----:R-:W0:Y:S01]  /*51a0*/  @P4 S2R R4, SR_CgaCtaId ;  /* 0x0000000000044919 */ /* 0x002e220000008800 */
[----:B------:R-:W-:Y:S02]  /*51b0*/  @P4 MOV R3, 0x400 ;  /* 0x0000040000034802 */ /* 0x000fe40000000f00 */
[----:B------:R-:W-:-:S04]  /*51c0*/  LOP3.LUT R2, R2, 0x1, RZ, 0xc0, !PT ;  /* 0x0000000102027812 */ /* 0x000fc800078ec0ff */
[----:B------:R-:W-:Y:S02]  /*51d0*/  ISETP.NE.U32.AND P2, PT, R2, 0x1, PT ;  /* 0x000000010200780c */ /* 0x000fe40003f45070 */
[----:B0-----:R-:W-:Y:S01]  /*51e0*/  @P4 LEA R3, R4, R3, 0x18 ;  /* 0x0000000304034211 */ /* 0x001fe200078ec0ff */
[----:B------:R-:W-:-:S03]  /*51f0*/  IMAD.U32 R4, RZ, RZ, UR39 ;  /* 0x00000027ff047e24 */ /* 0x000fc6000f8e00ff */
[----:B------:R0:W-:Y:S01]  /*5200*/  @P4 SYNCS.ARRIVE.TRANS64.A1T0 RZ, [R3+URZ+0x78], RZ ;  /* 0x000078ff03ff49a7 */ /* 0x0001e2000810003f */
[----:B------:R-:W-:Y:S02]  /*5210*/  IADD3 R16, P4, R16, UR50, RZ ;  /* 0x0000003210107c10 */ /* 0x000fe4000ff9e0ff */
[----:B------:R-:W-:Y:S02]  /*5220*/  ISETP.LT.U32.AND P1, PT, R4, 0x4, P1 ;  /* 0x000000040400780c */ /* 0x000fe40000f21070 */
[----:B------:R-:W-:Y:S02]  /*5230*/  IADD3.X R17, R17, UR37, RZ, P4, !PT ;  /* 0x0000002511117c10 */ /* 0x000fe4000a7fe4ff */
[----:B------:R-:W-:Y:S02]  /*5240*/  ISETP.GE.U32.AND P4, PT, R16, UR8, PT ;  /* 0x0000000810007c0c */ /* 0x000fe4000bf86070 */
[----:B0-----:R-:W-:Y:S02]  /*5250*/  SEL R3, RZ, 0x1, !P1 ;  /* 0x00000001ff037807 */ /* 0x001fe40004800000 */
[----:B------:R-:W-:-:S02]  /*5260*/  ISETP.GE.U32.AND.EX P1, PT, R17, UR9, PT, P4 ;  /* 0x0000000911007c0c */ /* 0x000fc4000bf26140 */
[----:B------:R-:W-:-:S04]  /*5270*/  ISETP.GT.U32.AND P2, PT, R4, 0x3, !P2 ;  /* 0x000000030400780c */ /* 0x000fc80005744070 */
[----:B------:R-:W-:-:S04]  /*5280*/  SEL R2, RZ, 0x1, !P2 ;  /* 0x00000001ff027807 */ /* 0x000fc80005000000 */
[--C-:B------:R-:W-:Y:S01]  /*5290*/  LOP3.LUT R8, R2, R8, R3.reuse, 0x96, !PT ;  /* 0x0000000802087212 */ /* 0x100fe200078e9603 */
[----:B------:R-:W-:Y:S01]  /*52a0*/  IMAD.MOV.U32 R2, RZ, RZ, -0x1 ;  /* 0xffffffffff027424 */ /* 0x000fe200078e00ff */
[----:B------:R-:W-:Y:S01]  /*52b0*/  PRMT R3, RZ, 0x7610, R3 ;  /* 0x00007610ff037816 */ /* 0x000fe20000000003 */
[----:B------:R-:W-:Y:S06]  /*52c0*/  @P1 BRA `(.L_x_107) ;  /* 0x0000000400541947 */ /* 0x000fec0003800000 */
[----:B------:R-:W0:Y:S01]  /*52d0*/  S2UR UR7, SR_CTAID.X ;  /* 0x00000000000779c3 */ /* 0x000e220000002500 */
[----:B------:R-:W-:Y:S01]  /*52e0*/  ULDC.64 UR8, c[0x0][0x628] ;  /* 0x00018a0000087ab9 */ /* 0x000fe20000000a00 */
[----:B------:R-:W-:Y:S01]  /*52f0*/  ULDC UR10, c[0x0][0x150] ;  /* 0x00005400000a7ab9 */ /* 0x000fe20000000800 */
[----:B------:R-:W-:Y:S01]  /*5300*/  ISETP.NE.U32.AND P1, PT, RZ, UR8, PT ;  /* 0x00000008ff007c0c */ /* 0x000fe2000bf25070 */
[----:B------:R-:W-:Y:S01]  /*5310*/  ULDC UR11, c[0x0][0x630] ;  /* 0x00018c00000b7ab9 */ /* 0x000fe20000000800 */
[----:B------:R-:W-:Y:S01]  /*5320*/  ULDC UR13, c[0x0][0x154] ;  /* 0x00005500000d7ab9 */ /* 0x000fe20000000800 */
[----:B------:R-:W-:Y:S01]  /*5330*/  IMAD.MOV.U32 R2, RZ, RZ, R16 ;  /* 0x000000ffff027224 */ /* 0x000fe200078e0010 */
[----:B------:R-:W-:Y:S01]  /*5340*/  ISETP.NE.AND.EX P1, PT, RZ, UR9, PT, P1 ;  /* 0x00000009ff007c0c */ /* 0x000fe2000bf25310 */
[----:B------:R-:W1:Y:S01]  /*5350*/  S2UR UR12, SR_CTAID.Y ;  /* 0x00000000000c79c3 */ /* 0x000e620000002600 */
[----:B0-----:R-:W-:-:S05]  /*5360*/  I2FP.F32.U32 R3, UR7 ;  /* 0x0000000700037c45 */ /* 0x001fca0008201000 */
[----:B------:R-:W-:Y:S01]  /*5370*/  FMUL R10, R3, UR10 ;  /* 0x0000000a030a7c20 */ /* 0x000fe20008400000 */
[----:B------:R-:W-:-:S05]  /*5380*/  IMAD.MOV.U32 R3, RZ, RZ, R17 ;  /* 0x000000ffff037224 */ /* 0x000fca00078e0011 */
[----:B------:R-:W-:Y:S05]  /*5390*/  @!P1 BRA `(.L_x_108) ;  /* 0x0000000000289947 */ /* 0x000fea0003800000 */
[----:B------:R-:W-:Y:S02]  /*53a0*/  ULDC UR10, c[0x0][0x634] ;  /* 0x00018d00000a7ab9 */ /* 0x000fe40000000800 */
[----:B------:R-:W-:-:S05]  /*53b0*/  IADD3 R7, P1, R16, UR10, RZ ;  /* 0x0000000a10077c10 */ /* 0x000fca000ff3e0ff */
[----:B------:R-:W-:-:S04]  /*53c0*/  IMAD.X R11, RZ, RZ, R17, P1 ;  /* 0x000000ffff0b7224 */ /* 0x000fc800008e0611 */
[----:B------:R-:W-:-:S04]  /*53d0*/  IMAD.WIDE.U32 R4, R11, UR8, RZ ;  /* 0x000000080b047c25 */ /* 0x000fc8000f8e00ff */
[----:B------:R-:W-:-:S04]  /*53e0*/  IMAD.WIDE.U32 R4, P1, R7, UR9, R4 ;  /* 0x0000000907047c25 */ /* 0x000fc8000f820004 */
[----:B------:R-:W-:-:S04]  /*53f0*/  IMAD.WIDE.U32 R6, R7, UR8, RZ ;  /* 0x0000000807067c25 */ /* 0x000fc8000f8e00ff */
[----:B------:R-:W-:Y:S01]  /*5400*/  IMAD.X R3, RZ, RZ, RZ, P1 ;  /* 0x000000ffff037224 */ /* 0x000fe200008e06ff */
[----:B------:R-:W-:Y:S01]  /*5410*/  IADD3 RZ, P1, R7, R4, RZ ;  /* 0x0000000407ff7210 */ /* 0x000fe20007f3e0ff */
[----:B------:R-:W-:-:S04]  /*5420*/  IMAD.MOV.U32 R2, RZ, RZ, R5 ;  /* 0x000000ffff027224 */ /* 0x000fc800078e0005 */
[----:B------:R-:W-:-:S08]  /*5430*/  IMAD.WIDE.U32.X R2, R11, UR9, R2, P1 ;  /* 0x000000090b027c25 */ /* 0x000fd000088e0402 */
.L_x_108:
[--C-:B------:R-:W-:Y:S01]  /*5440*/  SHF.R.U64 R19, R2, UR11, R3.reuse ;  /* 0x0000000b02137c19 */ /* 0x100fe20008001203 */
[----:B------:R-:W0:Y:S01]  /*5450*/  F2I.U32.TRUNC.NTZ R10, R10 ;  /* 0x0000000a000a7305 */ /* 0x000e22000020f000 */
[----:B------:R-:W-:Y:S01]  /*5460*/  SHF.R.U32.HI R2, RZ, UR11, R3 ;  /* 0x0000000bff027c19 */ /* 0x000fe20008011603 */
[----:B------:R-:W-:Y:S01]  /*5470*/  ULDC.64 UR8, c[0x0][0x620] ;  /* 0x0001880000087ab9 */ /* 0x000fe20000000a00 */
[----:B------:R-:W-:Y:S01]  /*5480*/  IADD3 R5, P1, RZ, -R19, RZ ;  /* 0x80000013ff057210 */ /* 0x000fe20007f3e0ff */
[----:B------:R-:W-:Y:S01]  /*5490*/  ULDC.64 UR14, c[0x0][0x640] ;  /* 0x00019000000e7ab9 */ /* 0x000fe20000000a00 */
[----:B-1----:R-:W-:Y:S01]  /*54a0*/  I2FP.F32.U32 R4, UR12 ;  /* 0x0000000c00047c45 */ /* 0x002fe20008201000 */
[----:B------:R-:W1:Y:S01]  /*54b0*/  LDC R15, c[0x0][0x610] ;  /* 0x00018400ff0f7b82 */ /* 0x000e620000000800 */
[----:B------:R-:W-:Y:S01]  /*54c0*/  ULDC UR11, c[0x0][0x658] ;  /* 0x00019600000b7ab9 */ /* 0x000fe20000000800 */
[----:B------:R-:W-:Y:S01]  /*54d0*/  IMAD.X R2, RZ, RZ, ~R2, P1 ;  /* 0x000000ffff027224 */ /* 0x000fe200008e0e02 */
[----:B------:R-:W-:Y:S01]  /*54e0*/  ISETP.NE.U32.AND P1, PT, RZ, UR14, PT ;  /* 0x0000000eff007c0c */ /* 0x000fe2000bf25070 */
[----:B------:R-:W-:Y:S01]  /*54f0*/  FMUL R6, R4, UR13 ;  /* 0x0000000d04067c20 */ /* 0x000fe20008400000 */
[----:B------:R-:W-:Y:S01]  /*5500*/  ULDC UR13, c[0x0][0x648] ;  /* 0x00019200000d7ab9 */ /* 0x000fe20000000800 */
[----:B------:R-:W-:Y:S01]  /*5510*/  IMAD R4, R2, UR8, RZ ;  /* 0x0000000802047c24 */ /* 0x000fe2000f8e02ff */
[----:B------:R-:W-:Y:S01]  /*5520*/  ISETP.NE.AND.EX P1, PT, RZ, UR15, PT, P1 ;  /* 0x0000000fff007c0c */ /* 0x000fe2000bf25310 */
[C---:B------:R-:W-:Y:S01]  /*5530*/  IMAD.WIDE.U32 R2, R5.reuse, UR8, R16 ;  /* 0x0000000805027c25 */ /* 0x040fe2000f8e0010 */
[----:B0-----:R-:W-:Y:S01]  /*5540*/  R2UR UR8, R10 ;  /* 0x000000000a0872ca */ /* 0x001fe200000e0000 */
[----:B------:R-:W0:Y:S02]  /*5550*/  F2I.U32.TRUNC.NTZ R6, R6 ;  /* 0x0000000600067305 */ /* 0x000e24000020f000 */
[----:B------:R-:W-:Y:S01]  /*5560*/  IMAD R5, R5, UR9, R4 ;  /* 0x0000000905057c24 */ /* 0x000fe2000f8e0204 */
[----:B------:R-:W-:-:S03]  /*5570*/  ULDC UR9, c[0x0][0x618] ;  /* 0x0001860000097ab9 */ /* 0x000fc60000000800 */
[----:B------:R-:W-:-:S05]  /*5580*/  IMAD.IADD R3, R3, 0x1, R5 ;  /* 0x0000000103037824 */ /* 0x000fca00078e0205 */
[--C-:B------:R-:W-:Y:S02]  /*5590*/  SHF.R.U64 R10, R2, UR9, R3.reuse ;  /* 0x00000009020a7c19 */ /* 0x100fe40008001203 */
[----:B------:R-:W-:Y:S01]  /*55a0*/  SHF.R.U32.HI R3, RZ, UR9, R3 ;  /* 0x00000009ff037c19 */ /* 0x000fe20008011603 */
[----:B------:R-:W-:Y:S01]  /*55b0*/  ULDC UR9, c[0x0][0x608] ;  /* 0x0001820000097ab9 */ /* 0x000fe20000000800 */
[----:B0-----:R-:W-:Y:S02]  /*55c0*/  R2UR UR10, R6 ;  /* 0x00000000060a72ca */ /* 0x001fe400000e0000 */
[--C-:B------:R-:W-:Y:S02]  /*55d0*/  SHF.R.U64 R12, R10, UR9, R3.reuse ;  /* 0x000000090a0c7c19 */ /* 0x100fe40008001203 */
[----:B------:R-:W-:Y:S01]  /*55e0*/  SHF.R.U32.HI R3, RZ, UR9, R3 ;  /* 0x00000009ff037c19 */ /* 0x000fe20008011603 */
[----:B------:R-:W-:-:S03]  /*55f0*/  UIADD3 UR9, -UR8, URZ, URZ ;  /* 0x0000003f08097290 */ /* 0x000fc6000fffe13f */
[--C-:B------:R-:W-:Y:S01]  /*5600*/  SHF.R.U64 R13, R12, UR11, R3.reuse ;  /* 0x0000000b0c0d7c19 */ /* 0x100fe20008001203 */
[----:B------:R-:W-:Y:S01]  /*5610*/  ULDC UR8, c[0x0][0x144] ;  /* 0x0000510000087ab9 */ /* 0x000fe20000000800 */
[----:B------:R-:W-:-:S03]  /*5620*/  SHF.R.U32.HI R3, RZ, UR11, R3 ;  /* 0x0000000bff037c19 */ /* 0x000fc60008011603 */
[----:B------:R-:W-:Y:S01]  /*5630*/  IMAD.MOV.U32 R2, RZ, RZ, R13 ;  /* 0x000000ffff027224 */ /* 0x000fe200078e000d */
[----:B------:R-:W-:Y:S06]  /*5640*/  @!P1 BRA `(.L_x_109) ;  /* 0x0000000000289947 */ /* 0x000fec0003800000 */
        /* <DEDUP_REMOVED lines=10> */
.L_x_109:
[----:B------:R-:W-:Y:S01]  /*56f0*/  UISETP.NE.AND UP0, UPT, UR38, URZ, UPT ;  /* 0x0000003f2600728c */ /* 0x000fe2000bf05270 */
[----:B------:R-:W-:Y:S01]  /*5700*/  SHF.R.U64 R3, R2, UR13, R3 ;  /* 0x0000000d02037c19 */ /* 0x000fe20008001203 */
[----:B------:R-:W-:Y:S01]  /*5710*/  UIADD3 UR10, -UR10, URZ, URZ ;  /* 0x0000003f0a0a7290 */ /* 0x000fe2000fffe13f */
[----:B------:R-:W-:Y:S01]  /*5720*/  LOP3.LUT R2, R12, UR6, RZ, 0xc0, !PT ;  /* 0x000000060c027c12 */ /* 0x000fe2000f8ec0ff */
[----:B------:R-:W-:Y:S01]  /*5730*/  UIMAD UR7, UR8, UR9, UR7 ;  /* 0x00000009080772a4 */ /* 0x000fe2000f8e0207 */
[----:B------:R-:W-:Y:S01]  /*5740*/  LOP3.LUT R5, R10, UR4, RZ, 0xc0, !PT ;  /* 0x000000040a057c12 */ /* 0x000fe2000f8ec0ff */
[----:B------:R-:W-:Y:S01]  /*5750*/  IMAD.MOV R4, RZ, RZ, -R3 ;  /* 0x000000ffff047224 */ /* 0x000fe200078e0a03 */
[----:B------:R-:W-:Y:S01]  /*5760*/  ULDC UR8, c[0x0][0x148] ;  /* 0x0000520000087ab9 */ /* 0x000fe20000000800 */
[----:B------:R-:W-:Y:S01]  /*5770*/  IMAD R18, R3, UR5, R2 ;  /* 0x0000000503127c24 */ /* 0x000fe2000f8e0202 */
[----:B------:R-:W-:Y:S01]  /*5780*/  PLOP3.LUT P1, PT, PT, PT, UP0, 0x80, 0x0 ;  /* 0x000000000000781c */ /* 0x000fe20003f2f008 */
[----:B------:R-:W-:Y:S01]  /*5790*/  IMAD.MOV.U32 R3, RZ, RZ, 0x1 ;  /* 0x00000001ff037424 */ /* 0x000fe200078e00ff */
[----:B------:R-:W-:-:S03]  /*57a0*/  @UP0 UIMAD UR7, UR8, UR10, UR12 ;  /* 0x0000000a080702a4 */ /* 0x000fc6000f8e020c */
[----:B------:R-:W-:Y:S02]  /*57b0*/  ULDC UR8, c[0x0][0x638] ;  /* 0x00018e0000087ab9 */ /* 0x000fe40000000800 */
[----:B------:R-:W-:Y:S02]  /*57c0*/  IMAD R2, R4, UR8, R13 ;  /* 0x0000000804027c24 */ /* 0x000fe4000f8e020d */
[----:B-1----:R-:W-:Y:S01]  /*57d0*/  IMAD R18, R18, R15, UR7 ;  /* 0x0000000712127e24 */ /* 0x002fe2000f8e020f */
[----:B------:R-:W-:Y:S02]  /*57e0*/  ULDC UR7, c[0x0][0x600] ;  /* 0x0001800000077ab9 */ /* 0x000fe40000000800 */
[----:B------:R-:W-:-:S05]  /*57f0*/  IMAD R5, R2, UR7, R5 ;  /* 0x0000000702057c24 */ /* 0x000fca000f8e0205 */
[----:B------:R-:W-:Y:S02]  /*5800*/  SEL R2, R5, R18, !P1 ;  /* 0x0000001205027207 */ /* 0x000fe40004800000 */
[----:B------:R-:W-:-:S07]  /*5810*/  SEL R18, R18, R5, !P1 ;  /* 0x0000000512127207 */ /* 0x000fce0004800000 */
.L_x_107:
[----:B------:R-:W-:Y:S05]  /*5820*/  BSYNC B1 ;  /* 0x0000000000017941 */ /* 0x000fea0003800000 */
.L_x_106:
[----:B------:R-:W-:-:S13]  /*5830*/  LOP3.LUT P1, RZ, R3, 0xff, RZ, 0xc0, !PT ;  /* 0x000000ff03ff7812 */ /* 0x000fda000782c0ff */
[----:B------:R-:W-:Y:S05]  /*5840*/  @P1 BRA `(.L_x_110) ;  /* 0xfffffff400441947 */ /* 0x000fea000383ffff */
[----:B------:R-:W-:Y:S05]  /*5850*/  BSYNC B0 ;  /* 0x0000000000007941 */ /* 0x000fea0003800000 */
.L_x_98:
[----:B------:R-:W-:-:S03]  /*5860*/  UMOV UR7, 0xffffffff ;  /* 0xffffffff00077882 */ /* 0x000fc60000000000 */
[----:B------:R-:W-:Y:S05]  /*5870*/  BRA.DIV UR7, `(.L_x_111) ;  /* 0x0000000607447947 */ /* 0x000fea000b800000 */
[----:B------:R-:W-:-:S13]  /*5880*/  ELECT P6, URZ, PT ;  /* 0x00000000003f782f */ /* 0x000fda00038c0000 */
.L_x_127:
[----:B------:R-:W-:Y:S04]  /*5890*/  BSSY B0, `(.L_x_112) ;  /* 0x000002c000007945 */ /* 0x000fe80003800000 */
[----:B------:R-:W-:Y:S05]  /*58a0*/  @!P6 BRA `(.L_x_113) ;  /* 0x0000000000a8e947 */ /* 0x000fea0003800000 */
[----:B------:R-:W-:-:S04]  /*58b0*/  ULOP3.LUT UR7, UR36, 0x2, URZ, 0xfc, !UPT ;  /* 0x0000000224077892 */ /* 0x000fc8000f8efc3f */
[----:B------:R-:W-:-:S06]  /*58c0*/  UISETP.NE.AND UP0, UPT, UR7, 0x3, UPT ;  /* 0x000000030700788c */ /* 0x000fcc000bf05270 */
[----:B------:R-:W-:-:S13]  /*58d0*/  PLOP3.LUT P0, PT, PT, PT, UP0, 0x80, 0x0 ;  /* 0x000000000000781c */ /* 0x000fda0003f0f008 */
[----:B------:R-:W-:Y:S05]  /*58e0*/  @!P0 BRA `(.L_x_114) ;  /* 0x0000000000048947 */ /* 0x000fea0003800000 */
[----:B------:R-:W-:Y:S01]  /*58f0*/  BPT.TRAP 0x1 ;  /* 0x000000040000795c */ /* 0x000fe20000300000 */
.L_x_114:
[----:B------:R-:W0:Y:S01]  /*5900*/  S2R R3, SR_CgaCtaId ;  /* 0x0000000000037919 */ /* 0x000e220000008800 */
[----:B------:R-:W-:-:S04]  /*5910*/  MOV R2, 0x400 ;  /* 0x0000040000027802 */ /* 0x000fc80000000f00 */
[----:B0-----:R-:W-:Y:S02]  /*5920*/  LEA R3, R3, R2, 0x18 ;  /* 0x0000000203037211 */ /* 0x001fe400078ec0ff */
[----:B------:R-:W-:-:S03]  /*5930*/  SHF.L.U32 R2, R8, 0x1f, RZ ;  /* 0x0000001f08027819 */ /* 0x000fc600000006ff */
[----:B------:R-:W-:-:S04]  /*5940*/  VIADD R3, R3, 0x20 ;  /* 0x0000002003037836 */ /* 0x000fc80000000000 */
[C---:B------:R-:W-:Y:S02]  /*5950*/  IMAD R7, R0.reuse, 0x8, R3 ;  /* 0x0000000800077824 */ /* 0x040fe400078e0203 */
[----:B------:R-:W-:Y:S02]  /*5960*/  VIADD R0, R0, 0x1 ;  /* 0x0000000100007836 */ /* 0x000fe40000000000 */
[----:B------:R-:W0:Y:S03]  /*5970*/  SYNCS.PHASECHK.TRANS64.TRYWAIT P0, [R7+URZ], R2 ;  /* 0x00000002070075a7 */ /* 0x000e26000800017f */
[----:B------:R-:W-:-:S04]  /*5980*/  ISETP.NE.AND P1, PT, R0, 0x4, PT ;  /* 0x000000040000780c */ /* 0x000fc80003f25270 */
[----:B------:R-:W-:Y:S02]  /*5990*/  SEL R5, RZ, 0x1, P1 ;  /* 0x00000001ff057807 */ /* 0x000fe40000800000 */
[----:B------:R-:W-:Y:S02]  /*59a0*/  SEL R0, R0, RZ, P1 ;  /* 0x000000ff00007207 */ /* 0x000fe40000800000 */
[----:B------:R-:W-:-:S03]  /*59b0*/  LOP3.LUT R5, R8, R5, RZ, 0x3c, !PT ;  /* 0x0000000508057212 */ /* 0x000fc600078e3cff */
[----:B------:R-:W-:Y:S01]  /*59c0*/  IMAD R9, R0, 0x8, R3 ;  /* 0x0000000800097824 */ /* 0x000fe200078e0203 */
[----:B------:R-:W-:Y:S01]  /*59d0*/  SHF.L.U32 R4, R5, 0x1f, RZ ;  /* 0x0000001f05047819 */ /* 0x000fe200000006ff */
[----:B0-----:R-:W-:Y:S06]  /*59e0*/  @!P0 BRA `(.L_x_115) ;  /* 0x0000000400088947 */ /* 0x001fec0003800000 */
.L_x_128:
[----:B------:R-:W1:Y:S01]  /*59f0*/  SYNCS.PHASECHK.TRANS64.TRYWAIT P0, [R9+URZ], R4 ;  /* 0x00000004090075a7 */ /* 0x000e62000800017f */
[----:B------:R-:W-:-:S05]  /*5a00*/  VIADD R0, R0, 0x1 ;  /* 0x0000000100007836 */ /* 0x000fca0000000000 */
[----:B------:R-:W-:-:S04]  /*5a10*/  ISETP.NE.AND P1, PT, R0, 0x4, PT ;  /* 0x000000040000780c */ /* 0x000fc80003f25270 */
[----:B0-----:R-:W-:Y:S02]  /*5a20*/  SEL R2, RZ, 0x1, P1 ;  /* 0x00000001ff027807 */ /* 0x001fe40000800000 */
[----:B------:R-:W-:Y:S02]  /*5a30*/  SEL R0, R0, RZ, P1 ;  /* 0x000000ff00007207 */ /* 0x000fe40000800000 */
[----:B------:R-:W-:-:S03]  /*5a40*/  LOP3.LUT R7, R5, R2, RZ, 0x3c, !PT ;  /* 0x0000000205077212 */ /* 0x000fc600078e3cff */
[----:B------:R-:W-:Y:S01]  /*5a50*/  IMAD R6, R0, 0x8, R3 ;  /* 0x0000000800067824 */ /* 0x000fe200078e0203 */
[----:B------:R-:W-:Y:S01]  /*5a60*/  SHF.L.U32 R5, R7, 0x1f, RZ ;  /* 0x0000001f07057819 */ /* 0x000fe200000006ff */
[----:B-1----:R-:W-:Y:S06]  /*5a70*/  @!P0 BRA `(.L_x_116) ;  /* 0x0000000000f88947 */ /* 0x002fec0003800000 */
.L_x_129:
[----:B------:R-:W1:Y:S01]  /*5a80*/  SYNCS.PHASECHK.TRANS64.TRYWAIT P0, [R6+URZ], R5 ;  /* 0x00000005060075a7 */ /* 0x000e62000800017f */
[----:B------:R-:W-:-:S05]  /*5a90*/  VIADD R0, R0, 0x1 ;  /* 0x0000000100007836 */ /* 0x000fca0000000000 */
[----:B------:R-:W-:-:S04]  /*5aa0*/  ISETP.NE.AND P1, PT, R0, 0x4, PT ;  /* 0x000000040000780c */ /* 0x000fc80003f25270 */
[----:B------:R-:W-:Y:S02]  /*5ab0*/  SEL R2, RZ, 0x1, P1 ;  /* 0x00000001ff027807 */ /* 0x000fe40000800000 */
[----:B------:R-:W-:Y:S02]  /*5ac0*/  SEL R0, R0, RZ, P1 ;  /* 0x000000ff00007207 */ /* 0x000fe40000800000 */
[----:B------:R-:W-:Y:S01]  /*5ad0*/  LOP3.LUT R2, R7, R2, RZ, 0x3c, !PT ;  /* 0x0000000207027212 */ /* 0x000fe200078e3cff */
[----:B-1----:R-:W-:Y:S06]  /*5ae0*/  @!P0 BRA `(.L_x_117) ;  /* 0x0000000000f08947 */ /* 0x002fec0003800000 */
.L_x_130:
[----:B------:R-:W-:Y:S01]  /*5af0*/  IMAD R3, R0, 0x8, R3 ;  /* 0x0000000800037824 */ /* 0x000fe200078e0203 */
[----:B------:R-:W-:-:S07]  /*5b00*/  SHF.L.U32 R0, R2, 0x1f, RZ ;  /* 0x0000001f02007819 */ /* 0x000fce00000006ff */
.L_x_118:
[----:B--2---:R2:W3:Y:S02]  /*5b10*/  SYNCS.PHASECHK.TRANS64.TRYWAIT P0, [R3+URZ], R0 ;  /* 0x00000000030075a7 */ /* 0x0044e4000800017f */
[----:B---3--:R-:W-:Y:S05]  /*5b20*/  @!P0 NANOSLEEP.SYNCS 0x989680 ;  /* 0x009896800000895d */ /* 0x008fea0003900000 */
[----:B------:R-:W3:Y:S02]  /*5b30*/  @!P0 SYNCS.PHASECHK.TRANS64 P0, [R3+URZ], R0 ;  /* 0x00000000030085a7 */ /* 0x000ee4000800007f */
[----:B---3--:R-:W-:Y:S05]  /*5b40*/  @!P0 BRA `(.L_x_118) ;  /* 0xfffffffc00f08947 */ /* 0x008fea000383ffff */
.L_x_113:
[----:B------:R-:W-:Y:S05]  /*5b50*/  BSYNC B0 ;  /* 0x0000000000007941 */ /* 0x000fea0003800000 */
.L_x_112:
[----:B------:R-:W-:Y:S05]  /*5b60*/  EXIT ;  /* 0x000000000000794d */ /* 0x000fea0003800000 */
.L_x_14:
[----:B0-----:R0:W1:Y:S02]  /*5b70*/  SYNCS.PHASECHK.TRANS64.TRYWAIT P0, [R61+URZ], R0 ;  /* 0x000000003d0075a7 */ /* 0x001064000800017f */
[----:B-1----:R-:W-:Y:S05]  /*5b80*/  @!P0 NANOSLEEP.SYNCS 0x989680 ;  /* 0x009896800000895d */ /* 0x002fea0003900000 */
[----:B------:R-:W1:Y:S02]  /*5b90*/  @!P0 SYNCS.PHASECHK.TRANS64 P0, [R61+URZ], R0 ;  /* 0x000000003d0085a7 */ /* 0x000e64000800007f */
[----:B-1----:R-:W-:Y:S05]  /*5ba0*/  @!P0 BRA `(.L_x_14) ;  /* 0xfffffffc00f08947 */ /* 0x002fea000383ffff */
[----:B------:R-:W-:Y:S05]  /*5bb0*/  BRA `(.L_x_119) ;  /* 0xffffffb800987947 */ /* 0x000fea000383ffff */
.L_x_19:
[----:B-1----:R1:W2:Y:S02]  /*5bc0*/  SYNCS.PHASECHK.TRANS64.TRYWAIT P1, [R3+URZ], R0 ;  /* 0x00000000030075a7 */ /* 0x0022a4000802017f */
[----:B--2---:R-:W-:Y:S05]  /*5bd0*/  @!P1 NANOSLEEP.SYNCS 0x989680 ;  /* 0x009896800000995d */ /* 0x004fea0003900000 */
[----:B------:R-:W2:Y:S02]  /*5be0*/  @!P1 SYNCS.PHASECHK.TRANS64 P1, [R3+URZ], R0 ;  /* 0x00000000030095a7 */ /* 0x000ea4000802007f */
[----:B--2---:R-:W-:Y:S05]  /*5bf0*/  @!P1 BRA `(.L_x_19) ;  /* 0xfffffffc00f09947 */ /* 0x004fea000383ffff */
[----:B------:R-:W-:Y:S05]  /*5c00*/  BRA `(.L_x_18) ;  /* 0xffffffbc00007947 */ /* 0x000fea000383ffff */
.L_x_24:
[----:B-1----:R-:W-:-:S04]  /*5c10*/  IMAD.U32 R4, RZ, RZ, UR4 ;  /* 0x00000004ff047e24 */ /* 0x002fc8000f8e00ff */
[----:B------:R1:W2:Y:S03]  /*5c20*/  SYNCS.PHASECHK.TRANS64.TRYWAIT P1, [R4+URZ], R3 ;  /* 0x00000003040075a7 */ /* 0x0002a6000802017f */
[----:B--2---:R-:W-:Y:S05]  /*5c30*/  @!P1 NANOSLEEP.SYNCS 0x989680 ;  /* 0x009896800000995d */ /* 0x004fea0003900000 */
[----:B------:R-:W2:Y:S02]  /*5c40*/  @!P1 SYNCS.PHASECHK.TRANS64 P1, [R4+URZ], R3 ;  /* 0x00000003040095a7 */ /* 0x000ea4000802007f */
[----:B--2---:R-:W-:Y:S05]  /*5c50*/  @!P1 BRA `(.L_x_24) ;  /* 0xfffffffc00ec9947 */ /* 0x004fea000383ffff */
[----:B------:R-:W-:Y:S05]  /*5c60*/  BRA `(.L_x_23) ;  /* 0xffffffbc00b87947 */ /* 0x000fea000383ffff */
.L_x_30:
[----:B--2---:R2:W3:Y:S02]  /*5c70*/  SYNCS.PHASECHK.TRANS64.TRYWAIT P0, [R61+URZ+0x10], R0 ;  /* 0x000010003d0075a7 */ /* 0x0044e4000800017f */
[----:B---3--:R-:W-:Y:S05]  /*5c80*/  @!P0 NANOSLEEP.SYNCS 0x989680 ;  /* 0x009896800000895d */ /* 0x008fea0003900000 */
[----:B------:R-:W3:Y:S02]  /*5c90*/  @!P0 SYNCS.PHASECHK.TRANS64 P0, [R61+URZ+0x10], R0 ;  /* 0x000010003d0085a7 */ /* 0x000ee4000800007f */
[----:B---3--:R-:W-:Y:S05]  /*5ca0*/  @!P0 BRA `(.L_x_30) ;  /* 0xfffffffc00f08947 */ /* 0x008fea000383ffff */
[----:B------:R-:W-:Y:S05]  /*5cb0*/  BRA `(.L_x_120) ;  /* 0xffffffc000f47947 */ /* 0x000fea000383ffff */
.L_x_99:
[----:B------:R-:W-:Y:S01]  /*5cc0*/  BSSY B1, `(.L_x_121) ;  /* 0x0000006000017945 */ /* 0x000fe20003800000 */
[----:B------:R-:W-:-:S07]  /*5cd0*/  IMAD.MOV.U32 R15, RZ, RZ, -0x1 ;  /* 0xffffffffff0f7424 */ /* 0x000fce00078e00ff */
[----:B------:R-:W-:Y:S05]  /*5ce0*/  WARPSYNC.COLLECTIVE R15, `(.L_x_122) ;  /* 0x000000000f0c7348 */ /* 0x000fea0003c00000 */
[----:B------:R-:W-:Y:S02]  /*5cf0*/  ELECT P6, UR62, PT ;  /* 0x00000000003e782f */ /* 0x000fe400038c0000 */
[----:B------:R-:W-:Y:S01]  /*5d00*/  MOV R14, UR62 ;  /* 0x0000003e000e7c02 */ /* 0x000fe20008000f00 */
[----:B------:R-:W-:Y:S10]  /*5d10*/  ENDCOLLECTIVE ;  /* 0x000000000000791b */ /* 0x000ff40003800000 */
.L_x_122:
[----:B------:R-:W-:Y:S05]  /*5d20*/  BSYNC B1 ;  /* 0x0000000000017941 */ /* 0x000fea0003800000 */
.L_x_121:
[----:B------:R-:W-:Y:S05]  /*5d30*/  BRA `(.L_x_123) ;  /* 0xfffffff000147947 */ /* 0x000fea000383ffff */
.L_x_102:
[----:B-1----:R1:W2:Y:S02]  /*5d40*/  SYNCS.PHASECHK.TRANS64.TRYWAIT P1, [R7+URZ+0x20], R4 ;  /* 0x00002004070075a7 */ /* 0x0022a4000802017f */
[----:B--2---:R-:W-:Y:S05]  /*5d50*/  @!P1 NANOSLEEP.SYNCS 0x989680 ;  /* 0x009896800000995d */ /* 0x004fea0003900000 */
[----:B------:R-:W2:Y:S02]  /*5d60*/  @!P1 SYNCS.PHASECHK.TRANS64 P1, [R7+URZ+0x20], R4 ;  /* 0x00002004070095a7 */ /* 0x000ea4000802007f */
[----:B--2---:R-:W-:Y:S05]  /*5d70*/  @!P1 BRA `(.L_x_102) ;  /* 0xfffffffc00f09947 */ /* 0x004fea000383ffff */
[----:B------:R-:W-:Y:S05]  /*5d80*/  BRA `(.L_x_124) ;  /* 0xfffffff000487947 */ /* 0x000fea000383ffff */
.L_x_111:
[----:B------:R-:W-:Y:S01]  /*5d90*/  BSSY B0, `(.L_x_125) ;  /* 0x0000006000007945 */ /* 0x000fe20003800000 */
[----:B------:R-:W-:-:S07]  /*5da0*/  IMAD.MOV.U32 R15, RZ, RZ, -0x1 ;  /* 0xffffffffff0f7424 */ /* 0x000fce00078e00ff */
[----:B------:R-:W-:Y:S05]  /*5db0*/  WARPSYNC.COLLECTIVE R15, `(.L_x_126) ;  /* 0x000000000f0c7348 */ /* 0x000fea0003c00000 */
[----:B------:R-:W-:Y:S02]  /*5dc0*/  ELECT P6, UR62, PT ;  /* 0x00000000003e782f */ /* 0x000fe400038c0000 */
[----:B------:R-:W-:Y:S01]  /*5dd0*/  MOV R14, UR62 ;  /* 0x0000003e000e7c02 */ /* 0x000fe20008000f00 */
[----:B------:R-:W-:Y:S10]  /*5de0*/  ENDCOLLECTIVE ;  /* 0x000000000000791b */ /* 0x000ff40003800000 */
.L_x_126:
[----:B------:R-:W-:Y:S05]  /*5df0*/  BSYNC B0 ;  /* 0x0000000000007941 */ /* 0x000fea0003800000 */
.L_x_125:
[----:B------:R-:W-:Y:S05]  /*5e00*/  BRA `(.L_x_127) ;  /* 0xfffffff800a07947 */ /* 0x000fea000383ffff */
.L_x_115:
[----:B0-----:R0:W1:Y:S02]  /*5e10*/  SYNCS.PHASECHK.TRANS64.TRYWAIT P0, [R7+URZ], R2 ;  /* 0x00000002070075a7 */ /* 0x001064000800017f */
[----:B-1----:R-:W-:Y:S05]  /*5e20*/  @!P0 NANOSLEEP.SYNCS 0x989680 ;  /* 0x009896800000895d */ /* 0x002fea0003900000 */
[----:B------:R-:W1:Y:S02]  /*5e30*/  @!P0 SYNCS.PHASECHK.TRANS64 P0, [R7+URZ], R2 ;  /* 0x00000002070085a7 */ /* 0x000e64000800007f */
[----:B-1----:R-:W-:Y:S05]  /*5e40*/  @!P0 BRA `(.L_x_115) ;  /* 0xfffffffc00f08947 */ /* 0x002fea000383ffff */
[----:B------:R-:W-:Y:S05]  /*5e50*/  BRA `(.L_x_128) ;  /* 0xfffffff800e47947 */ /* 0x000fea000383ffff */
.L_x_116:
[----:B0-----:R0:W1:Y:S02]  /*5e60*/  SYNCS.PHASECHK.TRANS64.TRYWAIT P0, [R9+URZ], R4 ;  /* 0x00000004090075a7 */ /* 0x001064000800017f */
[----:B-1----:R-:W-:Y:S05]  /*5e70*/  @!P0 NANOSLEEP.SYNCS 0x989680 ;  /* 0x009896800000895d */ /* 0x002fea0003900000 */
[----:B------:R-:W1:Y:S02]  /*5e80*/  @!P0 SYNCS.PHASECHK.TRANS64 P0, [R9+URZ], R4 ;  /* 0x00000004090085a7 */ /* 0x000e64000800007f */
[----:B-1----:R-:W-:Y:S05]  /*5e90*/  @!P0 BRA `(.L_x_116) ;  /* 0xfffffffc00f08947 */ /* 0x002fea000383ffff */
[----:B------:R-:W-:Y:S05]  /*5ea0*/  BRA `(.L_x_129) ;  /* 0xfffffff800f47947 */ /* 0x000fea000383ffff */
.L_x_117:
[----:B-1----:R1:W2:Y:S02]  /*5eb0*/  SYNCS.PHASECHK.TRANS64.TRYWAIT P0, [R6+URZ], R5 ;  /* 0x00000005060075a7 */ /* 0x0022a4000800017f */
[----:B--2---:R-:W-:Y:S05]  /*5ec0*/  @!P0 NANOSLEEP.SYNCS 0x989680 ;  /* 0x009896800000895d */ /* 0x004fea0003900000 */
[----:B------:R-:W2:Y:S02]  /*5ed0*/  @!P0 SYNCS.PHASECHK.TRANS64 P0, [R6+URZ], R5 ;  /* 0x00000005060085a7 */ /* 0x000ea4000800007f */
[----:B--2---:R-:W-:Y:S05]  /*5ee0*/  @!P0 BRA `(.L_x_117) ;  /* 0xfffffffc00f08947 */ /* 0x004fea000383ffff */
[----:B------:R-:W-:Y:S05]  /*5ef0*/  BRA `(.L_x_130) ;  /* 0xfffffff800fc7947 */ /* 0x000fea000383ffff */
.L_x_131:
[----:B------:R-:W-:-:S00]  /*5f00*/  BRA `(.L_x_131) ;  /* 0xfffffffc00fc7947 */ /* 0x000fc0000383ffff */
[----:B------:R-:W-:-:S00]  /*5f10*/  NOP ;  /* 0x0000000000007918 */ /* 0x000fc00000000000 */
        /* <DEDUP_REMOVED lines=14> */
.L_x_132:


//--------------------- .nv.global.init           --------------------------
	.section	.nv.global.init,"aw",@progbits
.nv.global.init:
	.type		$str$22,@object
	.size		$str$22,($str$23 - $str$22)
$str$22:
        /*0000*/ 	.byte	0x6b, 0x5f, 0x74, 0x69, 0x6c, 0x65, 0x5f, 0x63, 0x6f, 0x75, 0x6e, 0x74, 0x20, 0x3e, 0x3d, 0x20
        /*0010*/ 	.byte	0x31, 0x00
	.type		$str$23,@object
	.size		$str$23,(__unnamed_1 - $str$23)
$str$23:
        /*0012*/ 	.byte	0x2f, 0x74, 0x6d, 0x70, 0x2f, 0x63, 0x75, 0x74, 0x6c, 0x61, 0x73, 0x73, 0x5f, 0x73, 0x77, 0x65
        /*0022*/ 	.byte	0x65, 0x70, 0x5f, 0x73, 0x72, 0x63, 0x2f, 0x69, 0x6e, 0x63, 0x6c, 0x75, 0x64, 0x65, 0x2f, 0x63
        /*0032*/ 	.byte	0x75, 0x74, 0x6c, 0x61, 0x73, 0x73, 0x2f, 0x67, 0x65, 0x6d, 0x6d, 0x2f, 0x63, 0x6f, 0x6c, 0x6c
        /*0042*/ 	.byte	0x65, 0x63, 0x74, 0x69, 0x76, 0x65, 0x2f, 0x73, 0x6d, 0x39, 0x30, 0x5f, 0x6d, 0x6d, 0x61, 0x5f
        /*0052*/ 	.byte	0x74, 0x6d, 0x61, 0x5f, 0x67, 0x6d, 0x6d, 0x61, 0x5f, 0x73, 0x73, 0x5f, 0x77, 0x61, 0x72, 0x70
        /*0062*/ 	.byte	0x73, 0x70, 0x65, 0x63, 0x69, 0x61, 0x6c, 0x69, 0x7a, 0x65, 0x64, 0x2e, 0x68, 0x70, 0x70, 0x00
	.type		__unnamed_1,@object
	.size		__unnamed_1,(.L_0 - __unnamed_1)
__unnamed_1:
        /*0072*/ 	.byte	0x76, 0x6f, 0x69, 0x64, 0x20, 0x63, 0x75, 0x74, 0x6c, 0x61, 0x73, 0x73, 0x3a, 0x3a, 0x67, 0x65
        /* <DEDUP_REMOVED lines=179> */
        /*0bb2*/ 	.byte	0x74, 0x79, 0x5d, 0x00
.L_0:


//--------------------- .nv.shared._ZN7cutlass13device_kernelINS_4gemm6kernel13GemmUniversalIN4cute5tupleIJiiiiEEENS1_10collective13CollectiveMmaINS1_34MainloopSm90TmaGmmaWarpSpecializedILi4ENS5_IJNS4_1CILi1EEESB_SB_EEENS1_32KernelTmaWarpSpecializedPingpongEEENS5_IJNSA_ILi64EEESF_SF_EEENS_6half_tENS5_IJlSB_lEEESH_SI_NS4_8TiledMMAINS4_8MMA_AtomIJNS4_4SM904GMMA25MMA_64x64x16_F32F16F16_SSILNSM_5MajorE0ELSO_0ELNSM_7ScaleInE1ELSP_1EEEEEENS4_6LayoutISC_NS5_IJNSA_ILi0EEEST_ST_EEEEENS5_IJNS4_10UnderscoreESW_SW_EEEEENS4_13SM90_TMA_LOADENS4_14ComposedLayoutINS4_7SwizzleILi3ELi4ELi3EEENS4_18smem_ptr_flag_bitsILi16EEENSS_INS5_IJNSA_ILi8EEESF_EEENS5_IJSF_SB_EEEEEEEvNS4_8identityESZ_S19_vS1A_EENS_8epilogue10collective6detail29Sm90TmaWarpSpecializedAdapterINS1D_15DefaultEpilogueISH_SI_SI_NS1C_6thread17LinearCombinationISH_Li1EffLNS1H_9ScaleType4KindE0ELNS_15FloatRoundStyleE2ESH_EENS1_15EpilogueDefaultEEEEEvvEEEEvNT_6ParamsE --------------------------
	.section	.nv.shared._ZN7cutlass13device_kernelINS_4gemm6kernel13GemmUniversalIN4cute5tupleIJiiiiEEENS1_10collective13CollectiveMmaINS1_34MainloopSm90TmaGmmaWarpSpecializedILi4ENS5_IJNS4_1CILi1EEESB_SB_EEENS1_32KernelTmaWarpSpecializedPingpongEEENS5_IJNSA_ILi64EEESF_SF_EEENS_6half_tENS5_IJlSB_lEEESH_SI_NS4_8TiledMMAINS4_8MMA_AtomIJNS4_4SM904GMMA25MMA_64x64x16_F32F16F16_SSILNSM_5MajorE0ELSO_0ELNSM_7ScaleInE1ELSP_1EEEEEENS4_6LayoutISC_NS5_IJNSA_ILi0EEEST_ST_EEEEENS5_IJNS4_10UnderscoreESW_SW_EEEEENS4_13SM90_TMA_LOADENS4_14ComposedLayoutINS4_7SwizzleILi3ELi4ELi3EEENS4_18smem_ptr_flag_bitsILi16EEENSS_INS5_IJNSA_ILi8EEESF_EEENS5_IJSF_SB_EEEEEEEvNS4_8identityESZ_S19_vS1A_EENS_8epilogue10collective6detail29Sm90TmaWarpSpecializedAdapterINS1D_15DefaultEpilogueISH_SI_SI_NS1C_6thread17LinearCombinationISH_Li1EffLNS1H_9ScaleType4KindE0ELNS_15FloatRoundStyleE2ESH_EENS1_15EpilogueDefaultEEEEEvvEEEEvNT_6ParamsE,"aw",@nobits
	.sectionflags	@""
	.align	16
	.zero		1024


//--------------------- .nv.shared.reserved.0     --------------------------
	.section	.nv.shared.reserved.0,"aw",@nobits
	.weak		__nv_reservedSMEM_offset_0_alias
	.size		__nv_reservedSMEM_offset_0_alias, 0, 0
	.other		__nv_reservedSMEM_offset_0_alias,@"STO_CUDA_RESERVED_SHARED STV_DEFAULT"
__nv_reservedSMEM_offset_0_alias:
	.zero		0


//--------------------- .nv.global                --------------------------
	.section	.nv.global,"aw",@nobits
.nv.global:
	.type		_ZN39_INTERNAL_fd2b00b7_4_k_cu_c65c1ca0_29944cute1_E,@object
	.size		_ZN39_INTERNAL_fd2b00b7_4_k_cu_c65c1ca0_29944cute1_E,(_ZN39_INTERNAL_fd2b00b7_4_k_cu_c65c1ca0_29944cuda3std3__45__cpo6cbeginE - _ZN39_INTERNAL_fd2b00b7_4_k_cu_c65c1ca0_29944cute1_E)
_ZN39_INTERNAL_fd2b00b7_4_k_cu_c65c1ca0_29944cute1_E:
	.zero		1
	.type		_ZN39_INTERNAL_fd2b00b7_4_k_cu_c65c1ca0_29944cuda3std3__45__cpo6cbeginE,@object
	.size		_ZN39_INTERNAL_fd2b00b7_4_k_cu_c65c1ca0_29944cuda3std3__45__cpo6cbeginE,(_ZN39_INTERNAL_fd2b00b7_4_k_cu_c65c1ca0_29944cuda3std3__48in_placeE - _ZN39_INTERNAL_fd2b00b7_4_k_cu_c65c1ca0_29944cuda3std3__45__cpo6cbeginE)
_ZN39_INTERNAL_fd2b00b7_4_k_cu_c65c1ca0_29944cuda3std3__45__cpo6cbeginE:
	.zero		1
	.type		_ZN39_INTERNAL_fd2b00b7_4_k_cu_c65c1ca0_29944cuda3std3__48in_placeE,@object
	.size		_ZN39_INTERNAL_fd2b00b7_4_k_cu_c65c1ca0_29944cuda3std3__48in_placeE,(_ZN39_INTERNAL_fd2b00b7_4_k_cu_c65c1ca0_29944cuda3std6ranges3__45__cpo9iter_moveE - _ZN39_INTERNAL_fd2b00b7_4_k_cu_c65c1ca0_29944cuda3std3__48in_placeE)
_ZN39_INTERNAL_fd2b00b7_4_k_cu_c65c1ca0_29944cuda3std3__48in_placeE:
	.zero		1
	.type		_ZN39_INTERNAL_fd2b00b7_4_k_cu_c65c1ca0_29944cuda3std6ranges3__45__cpo9iter_moveE,@object
	.size		_ZN39_INTERNAL_fd2b00b7_4_k_cu_c65c1ca0_29944cuda3std6ranges3__45__cpo9iter_moveE,(_ZN39_INTERNAL_fd2b00b7_4_k_cu_c65c1ca0_29944cuda3std3__45__cpo5beginE - _ZN39_INTERNAL_fd2b00b7_4_k_cu_c65c1ca0_29944cuda3std6ranges3__45__cpo9iter_moveE)
_ZN39_INTERNAL_fd2b00b7_4_k_cu_c65c1ca0_29944cuda3std6ranges3__45__cpo9iter_moveE:
	.zero		1
	.type		_ZN39_INTERNAL_fd2b00b7_4_k_cu_c65c1ca0_29944cuda3std3__45__cpo5beginE,@object
	.size		_ZN39_INTERNAL_fd2b00b7_4_k_cu_c65c1ca0_29944cuda3std3__45__cpo5beginE,(_ZN39_INTERNAL_fd2b00b7_4_k_cu_c65c1ca0_29944cuda3std3__441_GLOBAL__N__fd2b00b7_4_k_cu_c65c1ca0_29946ignoreE - _ZN39_INTERNAL_fd2b00b7_4_k_cu_c65c1ca0_29944cuda3std3__45__cpo5beginE)
_ZN39_INTERNAL_fd2b00b7_4_k_cu_c65c1ca0_29944cuda3std3__45__cpo5beginE:
	.zero		1
	.type		_ZN39_INTERNAL_fd2b00b7_4_k_cu_c65c1ca0_29944cuda3std3__441_GLOBAL__N__fd2b00b7_4_k_cu_c65c1ca0_29946ignoreE,@object
	.size		_ZN39_INTERNAL_fd2b00b7_4_k_cu_c65c1ca0_29944cuda3std3__441_GLOBAL__N__fd2b00b7_4_k_cu_c65c1ca0_29946ignoreE,(_ZN39_INTERNAL_fd2b00b7_4_k_cu_c65c1ca0_29944cute7productE - _ZN39_INTERNAL_fd2b00b7_4_k_cu_c65c1ca0_29944cuda3std3__441_GLOBAL__N__fd2b00b7_4_k_cu_c65c1ca0_29946ignoreE)
_ZN39_INTERNAL_fd2b00b7_4_k_cu_c65c1ca0_29944cuda3std3__441_GLOBAL__N__fd2b00b7_4_k_cu_c65c1ca0_29946ignoreE:
	.zero		1
	.type		_ZN39_INTERNAL_fd2b00b7_4_k_cu_c65c1ca0_29944cute7productE,@object
	.size		_ZN39_INTERNAL_fd2b00b7_4_k_cu_c65c1ca0_29944cute7productE,(_ZN39_INTERNAL_fd2b00b7_4_k_cu_c65c1ca0_29944cuda3std3__45__cpo3endE - _ZN39_INTERNAL_fd2b00b7_4_k_cu_c65c1ca0_29944cute7productE)
_ZN39_INTERNAL_fd2b00b7_4_k_cu_c65c1ca0_29944cute7productE:
	.zero		1
	.type		_ZN39_INTERNAL_fd2b00b7_4_k_cu_c65c1ca0_29944cuda3std3__45__cpo3endE,@object
	.size		_ZN39_INTERNAL_fd2b00b7_4_k_cu_c65c1ca0_29944cuda3std3__45__cpo3endE,(_ZN39_INTERNAL_fd2b00b7_4_k_cu_c65c1ca0_29944cuda3std3__419piecewise_constructE - _ZN39_INTERNAL_fd2b00b7_4_k_cu_c65c1ca0_29944cuda3std3__45__cpo3endE)
_ZN39_INTERNAL_fd2b00b7_4_k_cu_c65c1ca0_29944cuda3std3__45__cpo3endE:
	.zero		1
	.type		_ZN39_INTERNAL_fd2b00b7_4_k_cu_c65c1ca0_29944cuda3std3__419piecewise_constructE,@object
	.size		_ZN39_INTERNAL_fd2b00b7_4_k_cu_c65c1ca0_29944cuda3std3__419piecewise_constructE,(_ZN39_INTERNAL_fd2b00b7_4_k_cu_c65c1ca0_29944cuda3std3__45__cpo4cendE - _ZN39_INTERNAL_fd2b00b7_4_k_cu_c65c1ca0_29944cuda3std3__419piecewise_constructE)
_ZN39_INTERNAL_fd2b00b7_4_k_cu_c65c1ca0_29944cuda3std3__419piecewise_constructE:
	.zero		1
	.type		_ZN39_INTERNAL_fd2b00b7_4_k_cu_c65c1ca0_29944cuda3std3__45__cpo4cendE,@object
	.size		_ZN39_INTERNAL_fd2b00b7_4_k_cu_c65c1ca0_29944cuda3std3__45__cpo4cendE,(_ZN39_INTERNAL_fd2b00b7_4_k_cu_c65c1ca0_29944cuda3std6ranges3__45__cpo4swapE - _ZN39_INTERNAL_fd2b00b7_4_k_cu_c65c1ca0_29944cuda3std3__45__cpo4cendE)
_ZN39_INTERNAL_fd2b00b7_4_k_cu_c65c1ca0_29944cuda3std3__45__cpo4cendE:
	.zero		1
	.type		_ZN39_INTERNAL_fd2b00b7_4_k_cu_c65c1ca0_29944cuda3std6ranges3__45__cpo4swapE,@object
	.size		_ZN39_INTERNAL_fd2b00b7_4_k_cu_c65c1ca0_29944cuda3std6ranges3__45__cpo4swapE,(.L_8 - _ZN39_INTERNAL_fd2b00b7_4_k_cu_c65c1ca0_29944cuda3std6ranges3__45__cpo4swapE)
_ZN39_INTERNAL_fd2b00b7_4_k_cu_c65c1ca0_29944cuda3std6ranges3__45__cpo4swapE:
	.zero		1
.L_8:


//--------------------- .nv.constant0._ZN7cutlass13device_kernelINS_4gemm6kernel13GemmUniversalIN4cute5tupleIJiiiiEEENS1_10collective13CollectiveMmaINS1_34MainloopSm90TmaGmmaWarpSpecializedILi4ENS5_IJNS4_1CILi1EEESB_SB_EEENS1_32KernelTmaWarpSpecializedPingpongEEENS5_IJNSA_ILi64EEESF_SF_EEENS_6half_tENS5_IJlSB_lEEESH_SI_NS4_8TiledMMAINS4_8MMA_AtomIJNS4_4SM904GMMA25MMA_64x64x16_F32F16F16_SSILNSM_5MajorE0ELSO_0ELNSM_7ScaleInE1ELSP_1EEEEEENS4_6LayoutISC_NS5_IJNSA_ILi0EEEST_ST_EEEEENS5_IJNS4_10UnderscoreESW_SW_EEEEENS4_13SM90_TMA_LOADENS4_14ComposedLayoutINS4_7SwizzleILi3ELi4ELi3EEENS4_18smem_ptr_flag_bitsILi16EEENSS_INS5_IJNSA_ILi8EEESF_EEENS5_IJSF_SB_EEEEEEEvNS4_8identityESZ_S19_vS1A_EENS_8epilogue10collective6detail29Sm90TmaWarpSpecializedAdapterINS1D_15DefaultEpilogueISH_SI_SI_NS1C_6thread17LinearCombinationISH_Li1EffLNS1H_9ScaleType4KindE0ELNS_15FloatRoundStyleE2ESH_EENS1_15EpilogueDefaultEEEEEvvEEEEvNT_6ParamsE --------------------------
	.section	.nv.constant0._ZN7cutlass13device_kernelINS_4gemm6kernel13GemmUniversalIN4cute5tupleIJiiiiEEENS1_10collective13CollectiveMmaINS1_34MainloopSm90TmaGmmaWarpSpecializedILi4ENS5_IJNS4_1CILi1EEESB_SB_EEENS1_32KernelTmaWarpSpecializedPingpongEEENS5_IJNSA_ILi64EEESF_SF_EEENS_6half_tENS5_IJlSB_lEEESH_SI_NS4_8TiledMMAINS4_8MMA_AtomIJNS4_4SM904GMMA25MMA_64x64x16_F32F16F16_SSILNSM_5MajorE0ELSO_0ELNSM_7ScaleInE1ELSP_1EEEEEENS4_6LayoutISC_NS5_IJNSA_ILi0EEEST_ST_EEEEENS5_IJNS4_10UnderscoreESW_SW_EEEEENS4_13SM90_TMA_LOADENS4_14ComposedLayoutINS4_7SwizzleILi3ELi4ELi3EEENS4_18smem_ptr_flag_bitsILi16EEENSS_INS5_IJNSA_ILi8EEESF_EEENS5_IJSF_SB_EEEEEEEvNS4_8identityESZ_S19_vS1A_EENS_8epilogue10collective6detail29Sm90TmaWarpSpecializedAdapterINS1D_15DefaultEpilogueISH_SI_SI_NS1C_6thread17LinearCombinationISH_Li1EffLNS1H_9ScaleType4KindE0ELNS_15FloatRoundStyleE2ESH_EENS1_15EpilogueDefaultEEEEEvvEEEEvNT_6ParamsE,"a",@progbits
	.sectionflags	@""
	.align	4
.nv.constant0._ZN7cutlass13device_kernelINS_4gemm6kernel13GemmUniversalIN4cute5tupleIJiiiiEEENS1_10collective13CollectiveMmaINS1_34MainloopSm90TmaGmmaWarpSpecializedILi4ENS5_IJNS4_1CILi1EEESB_SB_EEENS1_32KernelTmaWarpSpecializedPingpongEEENS5_IJNSA_ILi64EEESF_SF_EEENS_6half_tENS5_IJlSB_lEEESH_SI_NS4_8TiledMMAINS4_8MMA_AtomIJNS4_4SM904GMMA25MMA_64x64x16_F32F16F16_SSILNSM_5MajorE0ELSO_0ELNSM_7ScaleInE1ELSP_1EEEEEENS4_6LayoutISC_NS5_IJNSA_ILi0EEEST_ST_EEEEENS5_IJNS4_10UnderscoreESW_SW_EEEEENS4_13SM90_TMA_LOADENS4_14ComposedLayoutINS4_7SwizzleILi3ELi4ELi3EEENS4_18smem_ptr_flag_bitsILi16EEENSS_INS5_IJNSA_ILi8EEESF_EEENS5_IJSF_SB_EEEEEEEvNS4_8identityESZ_S19_vS1A_EENS_8epilogue10collective6detail29Sm90TmaWarpSpecializedAdapterINS1D_15DefaultEpilogueISH_SI_SI_NS1C_6thread17LinearCombinationISH_Li1EffLNS1H_9ScaleType4KindE0ELNS_15FloatRoundStyleE2ESH_EENS1_15EpilogueDefaultEEEEEvvEEEEvNT_6ParamsE:
	.zero		1664


//--------------------- SYMBOLS --------------------------

	.type		.nv.reservedSmem.offset0,@object
	.size		.nv.reservedSmem.offset0,0x4
	.type		__assertfail,@function
